	.target	sm_100a

	.elftype	@"ET_EXEC"


//--------------------- .note.nv.tkinfo           --------------------------
	.section	.note.nv.tkinfo,"",@"SHT_NOTE"
	.sectionflags	@"SHF_NOTE_NV_TKINFO"
	.tkinfo
        /*0018*/ 	.word	0x00000081
        /*0030*/ 	.string	""
        /*0030*/ 	.string	"ptxas-blackwell"
        /*0030*/ 	.string	"Cuda compilation tools, release 12.9, V12.9.86"
        /*0030*/ 	.string	"Build cuda_12.9.r12.9/compiler.36037853_0"
        /*0030*/ 	.string	"-v  -suppress-debug-info  -lineinfo  -arch sm_100a "



//--------------------- .note.nv.cuver            --------------------------
	.section	.note.nv.cuver,"",@"SHT_NOTE"
	.sectionflags	@"SHF_NOTE_NV_CUVER"
        /*0018*/ 	.short	0x0001
        /*001a*/ 	.short	0x0064
        /*001c*/ 	.short	0x0001
        /*001e*/ 	.short	0x0000
        /*0020*/ 	.short	0x0001
        /*0022*/ 	.short	0x0000


//--------------------- .nv.info                  --------------------------
	.section	.nv.info,"",@"SHT_CUDA_INFO"
	.align	4


	//----- nvinfo : EIATTR_REGCOUNT
	.align		4
        /*0000*/ 	.byte	0x04, 0x2f
        /*0002*/ 	.short	(.L_4 - .L_3)
	.align		4
.L_3:
        /*0004*/ 	.word	index@(gluon_tcgen05)
        /*0008*/ 	.word	0x00000047


	//----- nvinfo : EIATTR_FRAME_SIZE
	.align		4
.L_4:
        /*000c*/ 	.byte	0x04, 0x11
        /*000e*/ 	.short	(.L_6 - .L_5)
	.align		4
.L_5:
        /*0010*/ 	.word	index@($__internal_2_$__cuda_sm10x_tcgen05_guardrail_trap_unallocated_columns_being_dealloced)
        /*0014*/ 	.word	0x00000000


	//----- nvinfo : EIATTR_FRAME_SIZE
	.align		4
.L_6:
        /*0018*/ 	.byte	0x04, 0x11
        /*001a*/ 	.short	(.L_8 - .L_7)
	.align		4
.L_7:
        /*001c*/ 	.word	index@($__internal_1_$__cuda_sm10x_tcgen05_guardrail_trap_phase_invalid_during_alloc)
        /*0020*/ 	.word	0x00000000


	//----- nvinfo : EIATTR_FRAME_SIZE
	.align		4
.L_8:
        /*0024*/ 	.byte	0x04, 0x11
        /*0026*/ 	.short	(.L_10 - .L_9)
	.align		4
.L_9:
        /*0028*/ 	.word	index@($__internal_0_$__cuda_sm10x_tcgen05_guardrail_trap_col_being_dealloced_not_returned_by_alloc)
        /*002c*/ 	.word	0x00000000


	//----- nvinfo : EIATTR_FRAME_SIZE
	.align		4
.L_10:
        /*0030*/ 	.byte	0x04, 0x11
        /*0032*/ 	.short	(.L_12 - .L_11)
	.align		4
.L_11:
        /*0034*/ 	.word	index@(gluon_tcgen05)
        /*0038*/ 	.word	0x00000000


	//----- nvinfo : EIATTR_MIN_STACK_SIZE
	.align		4
.L_12:
        /*003c*/ 	.byte	0x04, 0x12
        /*003e*/ 	.short	(.L_14 - .L_13)
	.align		4
.L_13:
        /*0040*/ 	.word	index@(gluon_tcgen05)
        /*0044*/ 	.word	0x00000000
.L_14:


//--------------------- .nv.info.gluon_tcgen05    --------------------------
	.section	.nv.info.gluon_tcgen05,"",@"SHT_CUDA_INFO"
	.sectionflags	@""
	.align	4


	//----- nvinfo : EIATTR_CUDA_API_VERSION
	.align		4
        /*0000*/ 	.byte	0x04, 0x37
        /*0002*/ 	.short	(.L_16 - .L_15)
.L_15:
        /*0004*/ 	.word	0x00000081


	//----- nvinfo : EIATTR_KPARAM_INFO
	.align		4
.L_16:
        /*0008*/ 	.byte	0x04, 0x17
        /*000a*/ 	.short	(.L_18 - .L_17)
.L_17:
        /*000c*/ 	.word	0x00000000
        /*0010*/ 	.short	0x000a
        /*0012*/ 	.short	0x0048
        /*0014*/ 	.byte	0x00, 0xf4, 0x21, 0x00


	//----- nvinfo : EIATTR_KPARAM_INFO
	.align		4
.L_18:
        /*0018*/ 	.byte	0x04, 0x17
        /*001a*/ 	.short	(.L_20 - .L_19)
.L_19:
        /*001c*/ 	.word	0x00000000
        /*0020*/ 	.short	0x0009
        /*0022*/ 	.short	0x0040
        /*0024*/ 	.byte	0x00, 0xf4, 0x21, 0x00


	//----- nvinfo : EIATTR_KPARAM_INFO
	.align		4
.L_20:
        /*0028*/ 	.byte	0x04, 0x17
        /*002a*/ 	.short	(.L_22 - .L_21)
.L_21:
        /*002c*/ 	.word	0x00000000
        /*0030*/ 	.short	0x0008
        /*0032*/ 	.short	0x0038
        /*0034*/ 	.byte	0x00, 0xf0, 0x21, 0x00


	//----- nvinfo : EIATTR_KPARAM_INFO
	.align		4
.L_22:
        /*0038*/ 	.byte	0x04, 0x17
        /*003a*/ 	.short	(.L_24 - .L_23)
.L_23:
        /*003c*/ 	.word	0x00000000
        /*0040*/ 	.short	0x0007
        /*0042*/ 	.short	0x0030
        /*0044*/ 	.byte	0x00, 0xf0, 0x21, 0x00


	//----- nvinfo : EIATTR_KPARAM_INFO
	.align		4
.L_24:
        /*0048*/ 	.byte	0x04, 0x17
        /*004a*/ 	.short	(.L_26 - .L_25)
.L_25:
        /*004c*/ 	.word	0x00000000
        /*0050*/ 	.short	0x0006
        /*0052*/ 	.short	0x0028
        /*0054*/ 	.byte	0x00, 0xf0, 0x21, 0x00


	//----- nvinfo : EIATTR_KPARAM_INFO
	.align		4
.L_26:
        /*0058*/ 	.byte	0x04, 0x17
        /*005a*/ 	.short	(.L_28 - .L_27)
.L_27:
        /*005c*/ 	.word	0x00000000
        /*0060*/ 	.short	0x0005
        /*0062*/ 	.short	0x0020
        /*0064*/ 	.byte	0x00, 0xf0, 0x11, 0x00


	//----- nvinfo : EIATTR_KPARAM_INFO
	.align		4
.L_28:
        /*0068*/ 	.byte	0x04, 0x17
        /*006a*/ 	.short	(.L_30 - .L_29)
.L_29:
        /*006c*/ 	.word	0x00000000
        /*0070*/ 	.short	0x0004
        /*0072*/ 	.short	0x001c
        /*0074*/ 	.byte	0x00, 0xf0, 0x11, 0x00


	//----- nvinfo : EIATTR_KPARAM_INFO
	.align		4
.L_30:
        /*0078*/ 	.byte	0x04, 0x17
        /*007a*/ 	.short	(.L_32 - .L_31)
.L_31:
        /*007c*/ 	.word	0x00000000
        /*0080*/ 	.short	0x0003
        /*0082*/ 	.short	0x0018
        /*0084*/ 	.byte	0x00, 0xf0, 0x11, 0x00


	//----- nvinfo : EIATTR_KPARAM_INFO
	.align		4
.L_32:
        /*0088*/ 	.byte	0x04, 0x17
        /*008a*/ 	.short	(.L_34 - .L_33)
.L_33:
        /*008c*/ 	.word	0x00000000
        /*0090*/ 	.short	0x0002
        /*0092*/ 	.short	0x0010
        /*0094*/ 	.byte	0x00, 0xf4, 0x21, 0x00


	//----- nvinfo : EIATTR_KPARAM_INFO
	.align		4
.L_34:
        /*0098*/ 	.byte	0x04, 0x17
        /*009a*/ 	.short	(.L_36 - .L_35)
.L_35:
        /*009c*/ 	.word	0x00000000
        /*00a0*/ 	.short	0x0001
        /*00a2*/ 	.short	0x0008
        /*00a4*/ 	.byte	0x00, 0xf4, 0x21, 0x00


	//----- nvinfo : EIATTR_KPARAM_INFO
	.align		4
.L_36:
        /*00a8*/ 	.byte	0x04, 0x17
        /*00aa*/ 	.short	(.L_38 - .L_37)
.L_37:
        /*00ac*/ 	.word	0x00000000
        /*00b0*/ 	.short	0x0000
        /*00b2*/ 	.short	0x0000
        /*00b4*/ 	.byte	0x00, 0xf4, 0x21, 0x00


	//----- nvinfo : EIATTR_AT_ENTRY_FRAGMENTS
	.align		4
.L_38:
        /*00b8*/ 	.byte	0x04, 0x4f
        /*00ba*/ 	.short	(.L_40 - .L_39)


	//   ....[0]....
.L_39:
        /*00bc*/ 	.word	0x00000004


	//----- nvinfo : EIATTR_RESERVED_SMEM_USED
	.align		4
.L_40:
        /*00c0*/ 	.byte	0x01, 0x41
	.zero		2


	//----- nvinfo : EIATTR_SPARSE_MMA_MASK
	.align		4
        /*00c4*/ 	.byte	0x03, 0x50
        /*00c6*/ 	.short	0x0000


	//----- nvinfo : EIATTR_TCGEN05_1CTA_USED
	.align		4
        /*00c8*/ 	.byte	0x01, 0x51
	.zero		2


	//----- nvinfo : EIATTR_MAXREG_COUNT
	.align		4
        /*00cc*/ 	.byte	0x03, 0x1b
        /*00ce*/ 	.short	0x00ff


	//----- nvinfo : EIATTR_NUM_BARRIERS
	.align		4
        /*00d0*/ 	.byte	0x02, 0x4c
        /*00d2*/ 	.byte	0x01
	.zero		1


	//----- nvinfo : EIATTR_INT_WARP_WIDE_INSTR_OFFSETS
	.align		4
        /*00d4*/ 	.byte	0x04, 0x31
        /*00d6*/ 	.short	(.L_42 - .L_41)


	//   ....[0]....
.L_41:
        /*00d8*/ 	.word	0x00001620


	//   ....[1]....
        /*00dc*/ 	.word	0x00001640


	//   ....[2]....
        /*00e0*/ 	.word	0x000016c0


	//   ....[3]....
        /*00e4*/ 	.word	0x00001ab0


	//   ....[4]....
        /*00e8*/ 	.word	0x00001ac0


	//   ....[5]....
        /*00ec*/ 	.word	0x00001b20


	//   ....[6]....
        /*00f0*/ 	.word	0x00001b30


	//   ....[7]....
        /*00f4*/ 	.word	0x00001d90


	//   ....[8]....
        /*00f8*/ 	.word	0x00001da0


	//   ....[9]....
        /*00fc*/ 	.word	0x00001f30


	//   ....[10]....
        /*0100*/ 	.word	0x00001f60


	//   ....[11]....
        /*0104*/ 	.word	0x00001f80


	//   ....[12]....
        /*0108*/ 	.word	0x00001fc0


	//   ....[13]....
        /*010c*/ 	.word	0x000021f0


	//   ....[14]....
        /*0110*/ 	.word	0x00002200


	//   ....[15]....
        /*0114*/ 	.word	0x000025e0


	//   ....[16]....
        /*0118*/ 	.word	0x000025f0


	//   ....[17]....
        /*011c*/ 	.word	0x00002a60


	//   ....[18]....
        /*0120*/ 	.word	0x00002ab0


	//----- nvinfo : EIATTR_COOP_GROUP_MASK_REGIDS
	.align		4
.L_42:
        /*0124*/ 	.byte	0x04, 0x29
        /*0126*/ 	.short	(.L_44 - .L_43)


	//   ....[0]....
.L_43:
        /*0128*/ 	.word	0xffffffff


	//   ....[1]....
        /*012c*/ 	.word	0xffffffff


	//   ....[2]....
        /*0130*/ 	.word	0xffffffff


	//   ....[3]....
        /*0134*/ 	.word	0xffffffff


	//   ....[4]....
        /*0138*/ 	.word	0xffffffff


	//   ....[5]....
        /*013c*/ 	.word	0xffffffff


	//   ....[6]....
        /*0140*/ 	.word	0xffffffff


	//   ....[7]....
        /*0144*/ 	.word	0xffffffff


	//   ....[8]....
        /*0148*/ 	.word	0xffffffff


	//   ....[9]....
        /*014c*/ 	.word	0xffffffff


	//----- nvinfo : EIATTR_COOP_GROUP_INSTR_OFFSETS
	.align		4
.L_44:
        /*0150*/ 	.byte	0x04, 0x28
        /*0152*/ 	.short	(.L_46 - .L_45)


	//   ....[0]....
.L_45:
        /*0154*/ 	.word	0x00000050


	//   ....[1]....
        /*0158*/ 	.word	0x00000310


	//   ....[2]....
        /*015c*/ 	.word	0x000004f0


	//   ....[3]....
        /*0160*/ 	.word	0x000009a0


	//   ....[4]....
        /*0164*/ 	.word	0x00000ae0


	//   ....[5]....
        /*0168*/ 	.word	0x00000f50


	//   ....[6]....
        /*016c*/ 	.word	0x00001090


	//   ....[7]....
        /*0170*/ 	.word	0x000014e0


	//   ....[8]....
        /*0174*/ 	.word	0x000028f0


	//   ....[9]....
        /*0178*/ 	.word	0x00002b60


	//----- nvinfo : EIATTR_VRC_CTA_INIT_COUNT
	.align		4
.L_46:
        /*017c*/ 	.byte	0x02, 0x4a
        /*017e*/ 	.byte	0x80
	.zero		1


	//----- nvinfo : EIATTR_MBARRIER_INSTR_OFFSETS
	.align		4
        /*0180*/ 	.byte	0x04, 0x39
        /*0182*/ 	.short	(.L_48 - .L_47)


	//   ....[0]....
.L_47:
        /*0184*/ 	.word	0x000016e0
        /*0188*/ 	.word	0x000000ff
        /*018c*/ 	.word	0x00014000
        /*0190*/ 	.short	0x0100
        /*0192*/ 	.byte	0x0c
	.zero		1


	//   ....[1]....
        /*0194*/ 	.word	0x000016f0
        /*0198*/ 	.word	0x000000ff
        /*019c*/ 	.word	0x00014020
        /*01a0*/ 	.short	0x0100
        /*01a2*/ 	.byte	0x0c
	.zero		1


	//   ....[2]....
        /*01a4*/ 	.word	0x000017a0
        /*01a8*/ 	.word	0x000000ff
        /*01ac*/ 	.word	0x00014008
        /*01b0*/ 	.short	0x0100
        /*01b2*/ 	.byte	0x0c
	.zero		1


	//   ....[3]....
        /*01b4*/ 	.word	0x000017b0
        /*01b8*/ 	.word	0x000000ff
        /*01bc*/ 	.word	0x00014028
        /*01c0*/ 	.short	0x0100
        /*01c2*/ 	.byte	0x0c
	.zero		1


	//   ....[4]....
        /*01c4*/ 	.word	0x00001890
        /*01c8*/ 	.word	0x000000ff
        /*01cc*/ 	.word	0x00014010
        /*01d0*/ 	.short	0x0100
        /*01d2*/ 	.byte	0x0c
	.zero		1


	//   ....[5]....
        /*01d4*/ 	.word	0x000018a0
        /*01d8*/ 	.word	0x000000ff
        /*01dc*/ 	.word	0x00014030
        /*01e0*/ 	.short	0x0100
        /*01e2*/ 	.byte	0x0c
	.zero		1


	//   ....[6]....
        /*01e4*/ 	.word	0x000019b0
        /*01e8*/ 	.word	0x000000ff
        /*01ec*/ 	.word	0x00014018
        /*01f0*/ 	.short	0x0100
        /*01f2*/ 	.byte	0x0c
	.zero		1


	//   ....[7]....
        /*01f4*/ 	.word	0x000019c0
        /*01f8*/ 	.word	0x000000ff
        /*01fc*/ 	.word	0x00014038
        /*0200*/ 	.short	0x0100
        /*0202*/ 	.byte	0x0c
	.zero		1


	//   ....[8]....
        /*0204*/ 	.word	0x00001bc0
        /*0208*/ 	.word	0x000000ff
        /*020c*/ 	.word	0x00014000
        /*0210*/ 	.short	0x010a
        /*0212*/ 	.byte	0x0c
	.zero		1


	//   ....[9]....
        /*0214*/ 	.word	0x00001df0
        /*0218*/ 	.word	0x000000ff
        /*021c*/ 	.word	0x00014020
        /*0220*/ 	.short	0x010a
        /*0222*/ 	.byte	0x0c
	.zero		1


	//   ....[10]....
        /*0224*/ 	.word	0x00002040
        /*0228*/ 	.word	0x000000ff
        /*022c*/ 	.word	0x00014000
        /*0230*/ 	.short	0x010a
        /*0232*/ 	.byte	0x12
	.zero		1


	//   ....[11]....
        /*0234*/ 	.word	0x00002240
        /*0238*/ 	.word	0x000000ff
        /*023c*/ 	.word	0x00014020
        /*0240*/ 	.short	0x010a
        /*0242*/ 	.byte	0x12
	.zero		1


	//   ....[12]....
        /*0244*/ 	.word	0x00002320
        /*0248*/ 	.word	0x000000ff
        /*024c*/ 	.word	0x00014000
        /*0250*/ 	.short	0x0108
        /*0252*/ 	.byte	0x0c
	.zero		1


	//   ....[13]....
        /*0254*/ 	.word	0x00002330
        /*0258*/ 	.word	0x000000ff
        /*025c*/ 	.word	0x00014020
        /*0260*/ 	.short	0x0108
        /*0262*/ 	.byte	0x0c
	.zero		1


	//   ....[14]....
        /*0264*/ 	.word	0x00002380
        /*0268*/ 	.word	0x000000ff
        /*026c*/ 	.word	0x00014008
        /*0270*/ 	.short	0x0108
        /*0272*/ 	.byte	0x0c
	.zero		1


	//   ....[15]....
        /*0274*/ 	.word	0x00002390
        /*0278*/ 	.word	0x000000ff
        /*027c*/ 	.word	0x00014028
        /*0280*/ 	.short	0x0108
        /*0282*/ 	.byte	0x0c
	.zero		1


	//   ....[16]....
        /*0284*/ 	.word	0x000023e0
        /*0288*/ 	.word	0x000000ff
        /*028c*/ 	.word	0x00014010
        /*0290*/ 	.short	0x0108
        /*0292*/ 	.byte	0x0c
	.zero		1


	//   ....[17]....
        /*0294*/ 	.word	0x000023f0
        /*0298*/ 	.word	0x000000ff
        /*029c*/ 	.word	0x00014030
        /*02a0*/ 	.short	0x0108
        /*02a2*/ 	.byte	0x0c
	.zero		1


	//   ....[18]....
        /*02a4*/ 	.word	0x00002440
        /*02a8*/ 	.word	0x000000ff
        /*02ac*/ 	.word	0x00014018
        /*02b0*/ 	.short	0x0108
        /*02b2*/ 	.byte	0x0c
	.zero		1


	//   ....[19]....
        /*02b4*/ 	.word	0x00002450
        /*02b8*/ 	.word	0x000000ff
        /*02bc*/ 	.word	0x00014038
        /*02c0*/ 	.short	0x0108
        /*02c2*/ 	.byte	0x0c
	.zero		1


	//   ....[20]....
        /*02c4*/ 	.word	0x00002b80
        /*02c8*/ 	.word	0x000000ff
        /*02cc*/ 	.word	0x00014000
        /*02d0*/ 	.short	0x010a
        /*02d2*/ 	.byte	0x0c
	.zero		1


	//   ....[21]....
        /*02d4*/ 	.word	0x00002bb0
        /*02d8*/ 	.word	0x000000ff
        /*02dc*/ 	.word	0x00014020
        /*02e0*/ 	.short	0x010a
        /*02e2*/ 	.byte	0x0c
	.zero		1


	//   ....[22]....
        /*02e4*/ 	.word	0x00002be0
        /*02e8*/ 	.word	0x000000ff
        /*02ec*/ 	.word	0x00014000
        /*02f0*/ 	.short	0x010a
        /*02f2*/ 	.byte	0x12
	.zero		1


	//   ....[23]....
        /*02f4*/ 	.word	0x00002c10
        /*02f8*/ 	.word	0x000000ff
        /*02fc*/ 	.word	0x00014020
        /*0300*/ 	.short	0x010a
        /*0302*/ 	.byte	0x12
	.zero		1


	//----- nvinfo : EIATTR_NUM_MBARRIERS
	.align		4
.L_48:
        /*0304*/ 	.byte	0x03, 0x38
        /*0306*/ 	.short	0x0008


	//----- nvinfo : EIATTR_EXIT_INSTR_OFFSETS
	.align		4
        /*0308*/ 	.byte	0x04, 0x1c
        /*030a*/ 	.short	(.L_50 - .L_49)


	//   ....[0]....
.L_49:
        /*030c*/ 	.word	0x00002b70


	//----- nvinfo : EIATTR_REQNTID
	.align		4
.L_50:
        /*0310*/ 	.byte	0x04, 0x10
        /*0312*/ 	.short	(.L_52 - .L_51)
.L_51:
        /*0314*/ 	.word	0x00000100
        /*0318*/ 	.word	0x00000001
        /*031c*/ 	.word	0x00000001


	//----- nvinfo : EIATTR_CRS_STACK_SIZE
	.align		4
.L_52:
        /*0320*/ 	.byte	0x04, 0x1e
        /*0322*/ 	.short	(.L_54 - .L_53)
.L_53:
        /*0324*/ 	.word	0x00000000


	//----- nvinfo : EIATTR_CBANK_PARAM_SIZE
	.align		4
.L_54:
        /*0328*/ 	.byte	0x03, 0x19
        /*032a*/ 	.short	0x0050


	//----- nvinfo : EIATTR_PARAM_CBANK
	.align		4
        /*032c*/ 	.byte	0x04, 0x0a
        /*032e*/ 	.short	(.L_56 - .L_55)
	.align		4
.L_55:
        /*0330*/ 	.word	index@(.nv.constant0.gluon_tcgen05)
        /*0334*/ 	.short	0x0380
        /*0336*/ 	.short	0x0050


	//----- nvinfo : EIATTR_SW_WAR
	.align		4
.L_56:
        /*0338*/ 	.byte	0x04, 0x36
        /*033a*/ 	.short	(.L_58 - .L_57)
.L_57:
        /*033c*/ 	.word	0x00000008
.L_58:


//--------------------- .nv.compat                --------------------------
	.section	.nv.compat,"",@"SHT_CUDA_COMPAT_INFO"
	.align	4
        /*0000*/ 	.byte	0x02, 0x02, 0x02, 0x00, 0x02, 0x05, 0x05, 0x00, 0x02, 0x03, 0x03, 0x00, 0x02, 0x06, 0x01, 0x00


//--------------------- .nv.callgraph             --------------------------
	.section	.nv.callgraph,"",@"SHT_CUDA_CALLGRAPH"
	.align	4
	.sectionentsize	8
	.align		4
        /*0000*/ 	.word	0x00000000
	.align		4
        /*0004*/ 	.word	0xffffffff
	.align		4
        /*0008*/ 	.word	0x00000000
	.align		4
        /*000c*/ 	.word	0xfffffffe
	.align		4
        /*0010*/ 	.word	0x00000000
	.align		4
        /*0014*/ 	.word	0xfffffffd
	.align		4
        /*0018*/ 	.word	0x00000000
	.align		4
        /*001c*/ 	.word	0xfffffffc


//--------------------- .text.gluon_tcgen05       --------------------------
	.section	.text.gluon_tcgen05,"ax",@progbits
	.align	128
        .global         gluon_tcgen05
        .type           gluon_tcgen05,@function
        .size           gluon_tcgen05,(.L_x_85 - gluon_tcgen05)
        .other          gluon_tcgen05,@"STO_CUDA_ENTRY STV_DEFAULT"
gluon_tcgen05:
.text.gluon_tcgen05:
[----:B------:R-:W1:Y:S01]  /*0000*/  LDC R1, c[0x0][0x37c] ;  /* 0x0000df00ff017b82 */ /* 0x000e620000000800 */
[----:B------:R-:W2:Y:S02]  /*0010*/  S2R R0, SR_TID.X ;  /* 0x0000000000007919 */ /* 0x000ea40000002100 */
[----:B--2---:R-:W-:-:S13]  /*0020*/  ISETP.GE.U32.AND P2, PT, R0, 0x20, PT ;  /* 0x000000200000780c */ /* 0x004fda0003f46070 */
[----:B------:R-:W-:Y:S05]  /*0030*/  @P2 BRA `(.L_x_0) ;  /* 0x0000000000b82947 */ /* 0x000fea0003800000 */
[----:B------:R-:W2:Y:S01]  /*0040*/  S2UR UR6, SR_CgaCtaId ;  /* 0x00000000000679c3 */ /* 0x000ea20000008800 */
[----:B------:R-:W-:Y:S01]  /*0050*/  NOP ;  /* 0x0000000000007918 */ /* 0x000fe20000000000 */
[----:B------:R-:W-:Y:S02]  /*0060*/  UMOV UR4, 0x40 ;  /* 0x0000004000047882 */ /* 0x000fe40000000000 */
[----:B--2---:R-:W-:-:S09]  /*0070*/  ULEA UR4, UR6, UR4, 0x18 ;  /* 0x0000000406047291 */ /* 0x004fd2000f8ec0ff */
[----:B------:R-:W2:Y:S01]  /*0080*/  LDS.U8 R2, [UR4] ;  /* 0x00000004ff027984 */ /* 0x000ea20008000000 */
[----:B------:R-:W-:Y:S02]  /*0090*/  UMOV UR4, 0x400 ;  /* 0x0000040000047882 */ /* 0x000fe40000000000 */
[----:B------:R-:W-:Y:S01]  /*00a0*/  ULEA UR4, UR6, UR4, 0x18 ;  /* 0x0000000406047291 */ /* 0x000fe2000f8ec0ff */
[----:B--2---:R-:W-:-:S13]  /*00b0*/  ISETP.NE.AND P0, PT, R2, RZ, PT ;  /* 0x000000ff0200720c */ /* 0x004fda0003f05270 */
[----:B------:R-:W-:Y:S05]  /*00c0*/  @P0 BRA `(.L_x_1) ;  /* 0x00000000007c0947 */ /* 0x000fea0003800000 */
[----:B------:R-:W-:-:S13]  /*00d0*/  ELECT P0, URZ, PT ;  /* 0x0000000000ff782f */ /* 0x000fda0003800000 */
[----:B------:R-:W-:Y:S05]  /*00e0*/  @!P0 BRA `(.L_x_2) ;  /* 0x0000000000848947 */ /* 0x000fea0003800000 */
[----:B------:R-:W-:Y:S01]  /*00f0*/  UMOV UR5, 0x8 ;  /* 0x0000000800057882 */ /* 0x000fe20000000000 */
[----:B------:R-:W-:Y:S02]  /*0100*/  IMAD.MOV.U32 R5, RZ, RZ, 0x1 ;  /* 0x00000001ff057424 */ /* 0x000fe400078e00ff */
[----:B------:R-:W-:Y:S02]  /*0110*/  IMAD.MOV.U32 R3, RZ, RZ, 0xff ;  /* 0x000000ffff037424 */ /* 0x000fe400078e00ff */
[----:B------:R-:W-:Y:S04]  /*0120*/  DEPBAR.LE SB2, 0x36 ;  /* 0x0000ad800000791a */ /* 0x000fe80000000000 */
[----:B------:R-:W2:Y:S02]  /*0130*/  UTCATOMSWS.FIND_AND_SET.ALIGN UP0, UR5, UR5 ;  /* 0x00000005000575e3 */ /* 0x000ea40008000800 */
[----:B--2---:R-:W-:-:S04]  /*0140*/  PLOP3.LUT P0, PT, PT, PT, UP0, 0x80, 0x8 ;  /* 0x000000000008781c */ /* 0x004fc80003f0f008 */
[----:B------:R-:W-:-:S04]  /*0150*/  SEL R2, RZ, 0xffffffff, !P0 ;  /* 0xffffffffff027807 */ /* 0x000fc80004000000 */
[----:B------:R-:W-:Y:S01]  /*0160*/  ISETP.NE.AND P0, PT, R2, RZ, PT ;  /* 0x000000ff0200720c */ /* 0x000fe20003f05270 */
[----:B------:R-:W-:-:S12]  /*0170*/  IMAD.U32 R2, RZ, RZ, UR5 ;  /* 0x00000005ff027e24 */ /* 0x000fd8000f8e00ff */
[----:B------:R-:W-:Y:S05]  /*0180*/  @P0 BRA `(.L_x_3) ;  /* 0x0000000000240947 */ /* 0x000fea0003800000 */
.L_x_4:
[----:B------:R-:W-:Y:S05]  /*0190*/  NANOSLEEP 0x64 ;  /* 0x000000640000795d */ /* 0x000fea0003800000 */
[----:B------:R-:W-:-:S05]  /*01a0*/  UMOV UR5, 0x8 ;  /* 0x0000000800057882 */ /* 0x000fca0000000000 */
[----:B------:R-:W-:Y:S04]  /*01b0*/  DEPBAR.LE SB2, 0x36 ;  /* 0x0000ad800000791a */ /* 0x000fe80000000000 */
[----:B------:R-:W2:Y:S02]  /*01c0*/  UTCATOMSWS.FIND_AND_SET.ALIGN UP0, UR5, UR5 ;  /* 0x00000005000575e3 */ /* 0x000ea40008000800 */
[----:B--2---:R-:W-:-:S04]  /*01d0*/  PLOP3.LUT P0, PT, PT, PT, UP0, 0x80, 0x8 ;  /* 0x000000000008781c */ /* 0x004fc80003f0f008 */
[----:B------:R-:W-:-:S04]  /*01e0*/  SEL R2, RZ, 0xffffffff, !P0 ;  /* 0xffffffffff027807 */ /* 0x000fc80004000000 */
[----:B------:R-:W-:Y:S01]  /*01f0*/  ISETP.NE.AND P0, PT, R2, RZ, PT ;  /* 0x000000ff0200720c */ /* 0x000fe20003f05270 */
[----:B------:R-:W-:-:S12]  /*0200*/  IMAD.U32 R2, RZ, RZ, UR5 ;  /* 0x00000005ff027e24 */ /* 0x000fd8000f8e00ff */
[----:B------:R-:W-:Y:S05]  /*0210*/  @!P0 BRA `(.L_x_4) ;  /* 0xfffffffc00dc8947 */ /* 0x000fea000383ffff */
.L_x_3:
[C---:B------:R-:W-:Y:S01]  /*0220*/  VIADD R4, R2.reuse, 0x10 ;  /* 0x0000001002047836 */ /* 0x040fe20000000000 */
[----:B------:R-:W-:Y:S01]  /*0230*/  UMOV UR5, 0x50 ;  /* 0x0000005000057882 */ /* 0x000fe20000000000 */
[----:B------:R-:W-:Y:S01]  /*0240*/  SHF.L.U32 R3, R3, R2, RZ ;  /* 0x0000000203037219 */ /* 0x000fe200000006ff */
[----:B------:R-:W-:Y:S01]  /*0250*/  ULEA UR5, UR6, UR5, 0x18 ;  /* 0x0000000506057291 */ /* 0x000fe2000f8ec0ff */
[----:B------:R-:W-:Y:S01]  /*0260*/  IMAD.SHL.U32 R2, R2, 0x20, RZ ;  /* 0x0000002002027824 */ /* 0x000fe200078e00ff */
[----:B------:R-:W-:-:S04]  /*0270*/  SHF.L.U32 R4, R5, R4, RZ ;  /* 0x0000000405047219 */ /* 0x000fc800000006ff */
[----:B------:R-:W-:-:S05]  /*0280*/  LOP3.LUT R3, R4, R3, RZ, 0xfc, !PT ;  /* 0x0000000304037212 */ /* 0x000fca00078efcff */
[----:B------:R2:W-:Y:S04]  /*0290*/  ATOMS.OR RZ, [UR5], R3 ;  /* 0x00000003ffff798c */ /* 0x0005e8000b000005 */
[----:B------:R2:W-:Y:S01]  /*02a0*/  STS [UR4], R2 ;  /* 0x00000002ff007988 */ /* 0x0005e20008000804 */
[----:B------:R-:W-:Y:S05]  /*02b0*/  BRA `(.L_x_2) ;  /* 0x0000000000107947 */ /* 0x000fea0003800000 */
.L_x_1:
[----:B------:R-:W-:Y:S01]  /*02c0*/  IMAD.MOV.U32 R3, RZ, RZ, -0x1 ;  /* 0xffffffffff037424 */ /* 0x000fe200078e00ff */
[----:B------:R-:W-:-:S04]  /*02d0*/  MOV R2, 0x300 ;  /* 0x0000030000027802 */ /* 0x000fc80000000f00 */
[----:B------:R2:W-:Y:S03]  /*02e0*/  STS [UR4], R3 ;  /* 0x00000003ff007988 */ /* 0x0005e60008000804 */
[----:B-12---:R-:W-:Y:S05]  /*02f0*/  CALL.REL.NOINC `($__internal_1_$__cuda_sm10x_tcgen05_guardrail_trap_phase_invalid_during_alloc) ;  /* 0x00000028005c7944 */ /* 0x006fea0003c00000 */
.L_x_2:
[----:B------:R-:W-:Y:S05]  /*0300*/  WARPSYNC.ALL ;  /* 0x0000000000007948 */ /* 0x000fea0003800000 */
[----:B------:R-:W-:Y:S01]  /*0310*/  NOP ;  /* 0x0000000000007918 */ /* 0x000fe20000000000 */
.L_x_0:
[----:B------:R-:W3:Y:S08]  /*0320*/  S2UR UR4, SR_CgaCtaId ;  /* 0x00000000000479c3 */ /* 0x000ef00000008800 */
[----:B------:R-:W-:Y:S01]  /*0330*/  BAR.SYNC.DEFER_BLOCKING 0x0 ;  /* 0x0000000000007b1d */ /* 0x000fe20000010000 */
[----:B------:R-:W-:-:S05]  /*0340*/  LOP3.LUT R68, R0, 0xff, RZ, 0xc0, !PT ;  /* 0x000000ff00447812 */ /* 0x000fca00078ec0ff */
[----:B------:R-:W-:Y:S02]  /*0350*/  UMOV UR12, 0x400 ;  /* 0x00000400000c7882 */ /* 0x000fe40000000000 */
[----:B------:R-:W4:Y:S08]  /*0360*/  LDC R10, c[0x0][0x3a0] ;  /* 0x0000e800ff0a7b82 */ /* 0x000f300000000800 */
[----:B------:R-:W5:Y:S01]  /*0370*/  S2UR UR16, SR_CTAID.Y ;  /* 0x00000000001079c3 */ /* 0x000f620000002600 */
[----:B---3--:R-:W-:-:S09]  /*0380*/  ULEA UR12, UR4, UR12, 0x18 ;  /* 0x0000000c040c7291 */ /* 0x008fd2000f8ec0ff */
[----:B--2---:R-:W2:Y:S01]  /*0390*/  LDS R3, [UR12] ;  /* 0x0000000cff037984 */ /* 0x004ea20008000800 */
[----:B------:R-:W-:Y:S06]  /*03a0*/  BAR.SYNC.DEFER_BLOCKING 0x0 ;  /* 0x0000000000007b1d */ /* 0x000fec0000010000 */
[----:B------:R-:W-:Y:S05]  /*03b0*/  @P2 BRA `(.L_x_5) ;  /* 0x0000000000182947 */ /* 0x000fea0003800000 */
[----:B------:R-:W-:Y:S01]  /*03c0*/  ELECT P0, URZ, PT ;  /* 0x0000000000ff782f */ /* 0x000fe20003800000 */
[----:B------:R-:W-:Y:S01]  /*03d0*/  IMAD.MOV.U32 R2, RZ, RZ, 0x1 ;  /* 0x00000001ff027424 */ /* 0x000fe200078e00ff */
[----:B------:R-:W-:Y:S01]  /*03e0*/  UMOV UR5, 0x40 ;  /* 0x0000004000057882 */ /* 0x000fe20000000000 */
[----:B------:R-:W-:Y:S01]  /*03f0*/  UVIRTCOUNT.DEALLOC.SMPOOL 0x80 ;  /* 0x000000800000784c */ /* 0x000fe20000000000 */
[----:B------:R-:W-:-:S09]  /*0400*/  ULEA UR5, UR4, UR5, 0x18 ;  /* 0x0000000504057291 */ /* 0x000fd2000f8ec0ff */
[----:B------:R3:W-:Y:S03]  /*0410*/  @P0 STS.U8 [UR5], R2 ;  /* 0x00000002ff000988 */ /* 0x0007e60008000005 */
.L_x_5:
[----:B------:R-:W3:Y:S01]  /*0420*/  S2UR UR4, SR_CTAID.Z ;  /* 0x00000000000479c3 */ /* 0x000ee20000002700 */
[----:B------:R-:W5:Y:S01]  /*0430*/  LDCU UR5, c[0x0][0x370] ;  /* 0x00006e00ff0577ac */ /* 0x000f620008000800 */
[----:B------:R-:W-:Y:S01]  /*0440*/  ISETP.GE.U32.AND P0, PT, R68, 0x20, PT ;  /* 0x000000204400780c */ /* 0x000fe20003f06070 */
[----:B----4-:R-:W-:Y:S01]  /*0450*/  VIADD R5, R10, 0xffffffff ;  /* 0xffffffff0a057836 */ /* 0x010fe20000000000 */
[C---:B------:R-:W-:Y:S01]  /*0460*/  ISETP.NE.U32.AND P3, PT, R68.reuse, RZ, PT ;  /* 0x000000ff4400720c */ /* 0x040fe20003f65070 */
[----:B------:R-:W3:Y:S01]  /*0470*/  LDCU UR6, c[0x0][0x374] ;  /* 0x00006e80ff0677ac */ /* 0x000ee20008000800 */
[----:B------:R-:W-:Y:S01]  /*0480*/  LEA R4, R68, UR12, 0x2 ;  /* 0x0000000c44047c11 */ /* 0x000fe2000f8e10ff */
[----:B------:R-:W-:Y:S01]  /*0490*/  BSSY.RECONVERGENT B0, `(.L_x_6) ;  /* 0x0000015000007945 */ /* 0x000fe20003800200 */
[----:B------:R-:W5:Y:S01]  /*04a0*/  S2UR UR7, SR_CTAID.X ;  /* 0x00000000000779c3 */ /* 0x000f620000002500 */
[----:B------:R-:W4:Y:S01]  /*04b0*/  LDCU.64 UR14, c[0x0][0x3c0] ;  /* 0x00007800ff0e77ac */ /* 0x000f220008000a00 */
[----:B--2---:R-:W-:-:S05]  /*04c0*/  R2UR UR24, R3 ;  /* 0x00000000031872ca */ /* 0x004fca00000e0000 */
[----:B------:R2:W-:Y:S01]  /*04d0*/  @!P0 STS [R4], RZ ;  /* 0x000000ff04008388 */ /* 0x0005e20000000800 */
[----:B------:R-:W1:Y:S01]  /*04e0*/  LDC R6, c[0x0][0x398] ;  /* 0x0000e600ff067b82 */ /* 0x000e620000000800 */
[----:B------:R-:W-:Y:S02]  /*04f0*/  NOP ;  /* 0x0000000000007918 */ /* 0x000fe40000000000 */
[----:B------:R2:W-:Y:S01]  /*0500*/  @!P3 STS [UR12+0x20], R5 ;  /* 0x00002005ff00b988 */ /* 0x0005e2000800080c */
[----:B---3-5:R-:W-:-:S04]  /*0510*/  UIMAD UR4, UR4, UR6, UR16 ;  /* 0x00000006040472a4 */ /* 0x028fc8000f8e0210 */
[----:B------:R-:W-:-:S04]  /*0520*/  UIMAD UR4, UR4, UR5, UR7 ;  /* 0x00000005040472a4 */ /* 0x000fc8000f8e0207 */
[----:B------:R-:W-:-:S04]  /*0530*/  UIMAD UR4, UR4, 0x180, URZ ;  /* 0x00000180040478a4 */ /* 0x000fc8000f8e02ff */
[----:B----4-:R-:W-:Y:S01]  /*0540*/  UIADD3 UR20, UP0, UPT, UR4, UR14, URZ ;  /* 0x0000000e04147290 */ /* 0x010fe2000ff1e0ff */
[----:B-1----:R-:W-:-:S03]  /*0550*/  VIADD R6, R6, 0xffffffff ;  /* 0xffffffff06067836 */ /* 0x002fc60000000000 */
[----:B------:R-:W-:Y:S01]  /*0560*/  ULEA.HI.X.SX32 UR21, UR4, UR15, 0x1, UP0 ;  /* 0x0000000f04157291 */ /* 0x000fe200080f0eff */
[----:B--2---:R-:W-:Y:S11]  /*0570*/  @P3 BRA `(.L_x_7) ;  /* 0x0000000000183947 */ /* 0x004ff60003800000 */
[----:B------:R-:W1:Y:S01]  /*0580*/  LDS R2, [UR12+0x8] ;  /* 0x0000080cff027984 */ /* 0x000e620008000800 */
[----:B------:R-:W2:Y:S01]  /*0590*/  LDC.64 R8, c[0x0][0x380] ;  /* 0x0000e000ff087b82 */ /* 0x000ea20000000a00 */
[----:B------:R-:W-:Y:S02]  /*05a0*/  IMAD.MOV.U32 R3, RZ, RZ, 0x70 ;  /* 0x00000070ff037424 */ /* 0x000fe400078e00ff */
[----:B--2---:R2:W-:Y:S03]  /*05b0*/  STS.64 [UR12], R8 ;  /* 0x00000008ff007988 */ /* 0x0045e60008000a0c */
[----:B-1----:R-:W-:-:S05]  /*05c0*/  LOP3.LUT R2, R2, 0x10, R3, 0xd8, !PT ;  /* 0x0000001002027812 */ /* 0x002fca00078ed803 */
[----:B------:R2:W-:Y:S02]  /*05d0*/  STS [UR12+0x8], R2 ;  /* 0x00000802ff007988 */ /* 0x0005e4000800080c */
.L_x_7:
[----:B------:R-:W-:Y:S05]  /*05e0*/  BSYNC.RECONVERGENT B0 ;  /* 0x0000000000007941 */ /* 0x000fea0003800200 */
.L_x_6:
[----:B------:R-:W-:Y:S04]  /*05f0*/  BSSY.RECONVERGENT B0, `(.L_x_8) ;  /* 0x000000a000007945 */ /* 0x000fe80003800200 */
[----:B------:R-:W-:Y:S05]  /*0600*/  @P3 BRA `(.L_x_9) ;  /* 0x0000000000203947 */ /* 0x000fea0003800000 */
[----:B--2---:R-:W1:Y:S01]  /*0610*/  LDS R2, [UR12+0x34] ;  /* 0x0000340cff027984 */ /* 0x004e620008000800 */
[----:B------:R-:W-:Y:S02]  /*0620*/  IMAD.MOV.U32 R3, RZ, RZ, 0x3f000000 ;  /* 0x3f000000ff037424 */ /* 0x000fe400078e00ff */
[----:B------:R-:W-:Y:S01]  /*0630*/  @!P3 IMAD.MOV.U32 R7, RZ, RZ, 0x3f ;  /* 0x0000003fff07b424 */ /* 0x000fe200078e00ff */
[----:B------:R-:W2:Y:S02]  /*0640*/  @!P3 LDS R8, [UR12+0x38] ;  /* 0x0000380cff08b984 */ /* 0x000ea40008000800 */
[----:B-1----:R-:W-:Y:S02]  /*0650*/  LOP3.LUT R2, R2, 0xff000000, R3, 0xb8, !PT ;  /* 0xff00000002027812 */ /* 0x002fe400078eb803 */
[----:B--2---:R-:W-:-:S03]  /*0660*/  @!P3 LOP3.LUT R3, R8, 0xff, R7, 0xb8, !PT ;  /* 0x000000ff0803b812 */ /* 0x004fc600078eb807 */
[----:B------:R1:W-:Y:S04]  /*0670*/  STS [UR12+0x34], R2 ;  /* 0x00003402ff007988 */ /* 0x0003e8000800080c */
[----:B------:R1:W-:Y:S02]  /*0680*/  @!P3 STS [UR12+0x38], R3 ;  /* 0x00003803ff00b988 */ /* 0x0003e4000800080c */
.L_x_9:
[----:B------:R-:W-:Y:S05]  /*0690*/  BSYNC.RECONVERGENT B0 ;  /* 0x0000000000007941 */ /* 0x000fea0003800200 */
.L_x_8:
[----:B------:R-:W-:Y:S04]  /*06a0*/  BSSY.RECONVERGENT B0, `(.L_x_10) ;  /* 0x000000a000007945 */ /* 0x000fe80003800200 */
[----:B------:R-:W-:Y:S05]  /*06b0*/  @P3 BRA `(.L_x_11) ;  /* 0x0000000000203947 */ /* 0x000fea0003800000 */
[----:B-12---:R-:W1:Y:S01]  /*06c0*/  LDS R2, [UR12+0x1c] ;  /* 0x00001c0cff027984 */ /* 0x006e620008000800 */
[----:B------:R-:W2:Y:S03]  /*06d0*/  LDC.64 R8, c[0x0][0x3a8] ;  /* 0x0000ea00ff087b82 */ /* 0x000ea60000000a00 */
[----:B------:R3:W-:Y:S01]  /*06e0*/  STS [UR12+0x24], R6 ;  /* 0x00002406ff007988 */ /* 0x0007e2000800080c */
[--C-:B--2---:R-:W-:Y:S02]  /*06f0*/  SHF.R.U32.HI R7, RZ, 0x4, R9.reuse ;  /* 0x00000004ff077819 */ /* 0x104fe40000011609 */
[----:B------:R-:W-:-:S05]  /*0700*/  SHF.R.U64 R3, R8, 0x4, R9 ;  /* 0x0000000408037819 */ /* 0x000fca0000001209 */
[----:B------:R3:W-:Y:S01]  /*0710*/  STS [UR12+0xc], R3 ;  /* 0x00000c03ff007988 */ /* 0x0007e2000800080c */
[----:B-1----:R-:W-:-:S05]  /*0720*/  LOP3.LUT R2, R2, 0xf, R7, 0xb8, !PT ;  /* 0x0000000f02027812 */ /* 0x002fca00078eb807 */
[----:B------:R3:W-:Y:S02]  /*0730*/  STS [UR12+0x1c], R2 ;  /* 0x00001c02ff007988 */ /* 0x0007e4000800080c */
.L_x_11:
[----:B------:R-:W-:Y:S05]  /*0740*/  BSYNC.RECONVERGENT B0 ;  /* 0x0000000000007941 */ /* 0x000fea0003800200 */
.L_x_10:
[----:B------:R-:W-:Y:S04]  /*0750*/  BSSY.RECONVERGENT B1, `(.L_x_12) ;  /* 0x000001d000017945 */ /* 0x000fe80003800200 */
[----:B------:R-:W-:Y:S04]  /*0760*/  BSSY.RELIABLE B0, `(.L_x_13) ;  /* 0x0000018000007945 */ /* 0x000fe80003800100 */
[----:B------:R-:W-:Y:S05]  /*0770*/  @P3 BRA `(.L_x_14) ;  /* 0x00000000001c3947 */ /* 0x000fea0003800000 */
[----:B-123--:R-:W1:Y:S02]  /*0780*/  LDS R2, [UR12+0x34] ;  /* 0x0000340cff027984 */ /* 0x00ee640008000800 */
[----:B-1----:R-:W-:-:S05]  /*0790*/  LOP3.LUT R2, R2, 0x7, RZ, 0xb8, !PT ;  /* 0x0000000702027812 */ /* 0x002fca00078eb8ff */
[----:B------:R1:W-:Y:S01]  /*07a0*/  STS [UR12+0x34], R2 ;  /* 0x00003402ff007988 */ /* 0x0003e2000800080c */
[----:B------:R-:W-:Y:S05]  /*07b0*/  @P3 BRA `(.L_x_15) ;  /* 0x00000000001c3947 */ /* 0x000fea0003800000 */
[----:B-1----:R-:W1:Y:S02]  /*07c0*/  LDS R2, [UR12+0x34] ;  /* 0x0000340cff027984 */ /* 0x002e640008000800 */
[----:B-1----:R-:W-:-:S05]  /*07d0*/  LOP3.LUT R2, R2, 0x38, RZ, 0xb8, !PT ;  /* 0x0000003802027812 */ /* 0x002fca00078eb8ff */
[----:B------:R4:W-:Y:S02]  /*07e0*/  STS [UR12+0x34], R2 ;  /* 0x00003402ff007988 */ /* 0x0009e4000800080c */
.L_x_14:
[----:B------:R-:W-:Y:S05]  /*07f0*/  @P3 BRA `(.L_x_16) ;  /* 0x00000000001c3947 */ /* 0x000fea0003800000 */
[----:B-1234-:R-:W1:Y:S02]  /*0800*/  LDS R2, [UR12+0x8] ;  /* 0x0000080cff027984 */ /* 0x01ee640008000800 */
[----:B-1----:R-:W-:-:S05]  /*0810*/  LOP3.LUT R2, R2, 0x780, RZ, 0xb8, !PT ;  /* 0x0000078002027812 */ /* 0x002fca00078eb8ff */
[----:B------:R2:W-:Y:S02]  /*0820*/  STS [UR12+0x8], R2 ;  /* 0x00000802ff007988 */ /* 0x0005e4000800080c */
.L_x_15:
[----:B------:R-:W-:Y:S05]  /*0830*/  @P3 BRA `(.L_x_17) ;  /* 0x0000000000283947 */ /* 0x000fea0003800000 */
[----:B-12---:R-:W1:Y:S02]  /*0840*/  LDS R2, [UR12+0x8] ;  /* 0x0000080cff027984 */ /* 0x006e640008000800 */
[----:B-1----:R-:W-:-:S05]  /*0850*/  LOP3.LUT R2, R2, 0x1800, RZ, 0xb8, !PT ;  /* 0x0000180002027812 */ /* 0x002fca00078eb8ff */
[----:B------:R5:W-:Y:S02]  /*0860*/  STS [UR12+0x8], R2 ;  /* 0x00000802ff007988 */ /* 0x000be4000800080c */
.L_x_16:
[----:B------:R-:W-:Y:S05]  /*0870*/  @P3 BREAK.RELIABLE B0 ;  /* 0x0000000000003942 */ /* 0x000fea0003800100 */
[----:B------:R-:W-:Y:S05]  /*0880*/  @P3 BRA `(.L_x_18) ;  /* 0x0000000000243947 */ /* 0x000fea0003800000 */
[----:B-1-3--:R-:W1:Y:S01]  /*0890*/  LDS R3, [UR12+0x8] ;  /* 0x0000080cff037984 */ /* 0x00ae620008000800 */
[----:B--2-45:R-:W-:-:S05]  /*08a0*/  IMAD.MOV.U32 R2, RZ, RZ, 0x6000 ;  /* 0x00006000ff027424 */ /* 0x034fca00078e00ff */
[----:B-1----:R-:W-:-:S04]  /*08b0*/  LOP3.LUT R2, R3, 0x4000, R2, 0xd8, !PT ;  /* 0x0000400003027812 */ /* 0x002fc800078ed802 */
[----:B------:R-:W-:-:S05]  /*08c0*/  LOP3.LUT R2, R2, 0x400000, RZ, 0xb8, !PT ;  /* 0x0040000002027812 */ /* 0x000fca00078eb8ff */
[----:B------:R3:W-:Y:S02]  /*08d0*/  STS [UR12+0x8], R2 ;  /* 0x00000802ff007988 */ /* 0x0007e4000800080c */
.L_x_17:
[----:B------:R-:W-:Y:S05]  /*08e0*/  BSYNC.RELIABLE B0 ;  /* 0x0000000000007941 */ /* 0x000fea0003800100 */
.L_x_13:
[----:B-123--:R-:W1:Y:S02]  /*08f0*/  @!P3 LDS R2, [UR12+0x8] ;  /* 0x0000080cff02b984 */ /* 0x00ee640008000800 */
[----:B-1----:R-:W-:-:S05]  /*0900*/  @!P3 LOP3.LUT R2, R2, 0x8000, RZ, 0xb8, !PT ;  /* 0x000080000202b812 */ /* 0x002fca00078eb8ff */
[----:B------:R1:W-:Y:S02]  /*0910*/  @!P3 STS [UR12+0x8], R2 ;  /* 0x00000802ff00b988 */ /* 0x0003e4000800080c */
.L_x_18:
[----:B------:R-:W-:Y:S05]  /*0920*/  BSYNC.RECONVERGENT B1 ;  /* 0x0000000000017941 */ /* 0x000fea0003800200 */
.L_x_12:
[----:B------:R-:W-:Y:S05]  /*0930*/  WARPSYNC.ALL ;  /* 0x0000000000007948 */ /* 0x000fea0003800000 */
[----:B------:R-:W-:Y:S01]  /*0940*/  NOP ;  /* 0x0000000000007918 */ /* 0x000fe20000000000 */
[----:B------:R-:W1:Y:S02]  /*0950*/  LDC R7, c[0x0][0x39c] ;  /* 0x0000e700ff077b82 */ /* 0x000e640000000800 */
[----:B-1----:R-:W-:Y:S01]  /*0960*/  VIADD R7, R7, 0xffffffff ;  /* 0xffffffff07077836 */ /* 0x002fe20000000000 */
[----:B------:R-:W-:Y:S06]  /*0970*/  @P0 BRA `(.L_x_19) ;  /* 0x0000000000300947 */ /* 0x000fec0003800000 */
[----:B--2345:R-:W1:Y:S01]  /*0980*/  S2R R2, SR_LANEID ;  /* 0x0000000000027919 */ /* 0x03ce620000000000 */
[----:B------:R-:W-:Y:S05]  /*0990*/  WARPSYNC.ALL ;  /* 0x0000000000007948 */ /* 0x000fea0003800000 */
[----:B------:R-:W-:Y:S01]  /*09a0*/  NOP ;  /* 0x0000000000007918 */ /* 0x000fe20000000000 */
[----:B-1----:R-:W-:-:S05]  /*09b0*/  IMAD.SHL.U32 R8, R2, 0x4, RZ ;  /* 0x0000000402087824 */ /* 0x002fca00078e00ff */
[----:B------:R-:W1:Y:S01]  /*09c0*/  LDS R9, [R8+UR12] ;  /* 0x0000000c08097984 */ /* 0x000e620008000800 */
[----:B------:R-:W-:-:S05]  /*09d0*/  IADD3 R2, P1, PT, R8, UR20, RZ ;  /* 0x0000001408027c10 */ /* 0x000fca000ff3e0ff */
[----:B------:R-:W-:-:S05]  /*09e0*/  IMAD.X R3, RZ, RZ, UR21, P1 ;  /* 0x00000015ff037e24 */ /* 0x000fca00088e06ff */
[----:B-1----:R1:W2:Y:S01]  /*09f0*/  ATOMG.E.EXCH.STRONG.GPU PT, RZ, [R2], R9 ;  /* 0x0000000902ff73a8 */ /* 0x0022a200041ee100 */
[----:B------:R-:W-:-:S04]  /*0a00*/  DEPBAR {5,4,3,2,1,0} ;  /* 0x0000003f0000791a */ /* 0x000fc80000000000 */
[----:B------:R-:W3:Y:S02]  /*0a10*/  CCTL.E.C.LDCU.IV.DEEP [UR20] ;  /* 0x0000000014007540 */ /* 0x000ee40009c08000 */
[----:B---3--:R1:W-:Y:S01]  /*0a20*/  UTMACCTL.IV [UR20] ;  /* 0x00000000140079b9 */ /* 0x0083e20008000000 */
[----:B------:R-:W-:Y:S01]  /*0a30*/  NOP ;  /* 0x0000000000007918 */ /* 0x000fe20000000000 */
.L_x_19:
[----:B------:R-:W-:Y:S05]  /*0a40*/  @P0 BRA `(.L_x_20) ;  /* 0x00000000000c0947 */ /* 0x000fea0003800000 */
[----:B------:R0:W-:Y:S01]  /*0a50*/  UTMACMDFLUSH ;  /* 0x00000000000079b7 */ /* 0x0001e20000000000 */
[----:B------:R-:W-:Y:S05]  /*0a60*/  @P0 BRA `(.L_x_20) ;  /* 0x0000000000040947 */ /* 0x000fea0003800000 */
[----:B------:R-:W-:-:S04]  /*0a70*/  DEPBAR.LE SB0, 0x0 ;  /* 0x000080000000791a */ /* 0x000fc80000000000 */
.L_x_20:
[----:B------:R-:W-:Y:S05]  /*0a80*/  WARPSYNC.ALL ;  /* 0x0000000000007948 */ /* 0x000fea0003800000 */
[----:B------:R-:W-:Y:S01]  /*0a90*/  NOP ;  /* 0x0000000000007918 */ /* 0x000fe20000000000 */
[----:B--2---:R-:W-:Y:S06]  /*0aa0*/  BAR.SYNC.DEFER_BLOCKING 0x0 ;  /* 0x0000000000007b1d */ /* 0x004fec0000010000 */
[----:B------:R-:W-:Y:S02]  /*0ab0*/  BSSY.RECONVERGENT B1, `(.L_x_21) ;  /* 0x000000b000017945 */ /* 0x000fe40003800200 */
[----:B------:R-:W-:Y:S06]  /*0ac0*/  BAR.SYNC.DEFER_BLOCKING 0x0 ;  /* 0x0000000000007b1d */ /* 0x000fec0000010000 */
[----:B------:R2:W-:Y:S01]  /*0ad0*/  @!P0 STS [R4], RZ ;  /* 0x000000ff04008388 */ /* 0x0005e20000000800 */
[----:B------:R-:W-:Y:S01]  /*0ae0*/  NOP ;  /* 0x0000000000007918 */ /* 0x000fe20000000000 */
[----:B------:R-:W-:Y:S05]  /*0af0*/  @P3 BRA `(.L_x_22) ;  /* 0x0000000000183947 */ /* 0x000fea0003800000 */
[----:B-1-345:R-:W1:Y:S01]  /*0b00*/  LDS R2, [UR12+0x8] ;  /* 0x0000080cff027984 */ /* 0x03ae620008000800 */
[----:B------:R-:W3:Y:S01]  /*0b10*/  LDC.64 R8, c[0x0][0x388] ;  /* 0x0000e200ff087b82 */ /* 0x000ee20000000a00 */
[----:B------:R-:W-:Y:S02]  /*0b20*/  IMAD.MOV.U32 R3, RZ, RZ, 0x70 ;  /* 0x00000070ff037424 */ /* 0x000fe400078e00ff */
[----:B---3--:R3:W-:Y:S03]  /*0b30*/  STS.64 [UR12], R8 ;  /* 0x00000008ff007988 */ /* 0x0087e60008000a0c */
[----:B-1----:R-:W-:-:S05]  /*0b40*/  LOP3.LUT R2, R2, 0x10, R3, 0xd8, !PT ;  /* 0x0000001002027812 */ /* 0x002fca00078ed803 */
[----:B------:R3:W-:Y:S02]  /*0b50*/  STS [UR12+0x8], R2 ;  /* 0x00000802ff007988 */ /* 0x0007e4000800080c */
.L_x_22:
[----:B-1----:R-:W-:Y:S05]  /*0b60*/  BSYNC.RECONVERGENT B1 ;  /* 0x0000000000017941 */ /* 0x002fea0003800200 */
.L_x_21:
[----:B------:R-:W-:Y:S04]  /*0b70*/  BSSY.RECONVERGENT B1, `(.L_x_23) ;  /* 0x000000a000017945 */ /* 0x000fe80003800200 */
[----:B------:R-:W-:Y:S05]  /*0b80*/  @P3 BRA `(.L_x_24) ;  /* 0x0000000000203947 */ /* 0x000fea0003800000 */
[----:B---345:R-:W1:Y:S01]  /*0b90*/  LDS R2, [UR12+0x34] ;  /* 0x0000340cff027984 */ /* 0x038e620008000800 */
[----:B------:R-:W-:Y:S02]  /*0ba0*/  IMAD.MOV.U32 R3, RZ, RZ, 0x7f000000 ;  /* 0x7f000000ff037424 */ /* 0x000fe400078e00ff */
[----:B------:R-:W-:Y:S01]  /*0bb0*/  @!P3 IMAD.MOV.U32 R9, RZ, RZ, 0x3f ;  /* 0x0000003fff09b424 */ /* 0x000fe200078e00ff */
[----:B------:R-:W3:Y:S02]  /*0bc0*/  @!P3 LDS R8, [UR12+0x38] ;  /* 0x0000380cff08b984 */ /* 0x000ee40008000800 */
[----:B-1----:R-:W-:Y:S02]  /*0bd0*/  LOP3.LUT R2, R2, 0xff000000, R3, 0xb8, !PT ;  /* 0xff00000002027812 */ /* 0x002fe400078eb803 */
[----:B---3--:R-:W-:-:S03]  /*0be0*/  @!P3 LOP3.LUT R3, R8, 0xff, R9, 0xb8, !PT ;  /* 0x000000ff0803b812 */ /* 0x008fc600078eb809 */
[----:B------:R1:W-:Y:S04]  /*0bf0*/  STS [UR12+0x34], R2 ;  /* 0x00003402ff007988 */ /* 0x0003e8000800080c */
[----:B------:R1:W-:Y:S02]  /*0c00*/  @!P3 STS [UR12+0x38], R3 ;  /* 0x00003803ff00b988 */ /* 0x0003e4000800080c */
.L_x_24:
[----:B------:R-:W-:Y:S05]  /*0c10*/  BSYNC.RECONVERGENT B1 ;  /* 0x0000000000017941 */ /* 0x000fea0003800200 */
.L_x_23:
[----:B------:R-:W-:Y:S04]  /*0c20*/  BSSY.RECONVERGENT B1, `(.L_x_25) ;  /* 0x0000004000017945 */ /* 0x000fe80003800200 */
[----:B------:R-:W-:Y:S05]  /*0c30*/  @P3 BRA `(.L_x_26) ;  /* 0x0000000000083947 */ /* 0x000fea0003800000 */
[----:B------:R1:W-:Y:S04]  /*0c40*/  STS [UR12+0x24], R5 ;  /* 0x00002405ff007988 */ /* 0x0003e8000800080c */
[----:B------:R1:W-:Y:S02]  /*0c50*/  STS [UR12+0x20], R7 ;  /* 0x00002007ff007988 */ /* 0x0003e4000800080c */
.L_x_26:
[----:B------:R-:W-:Y:S05]  /*0c60*/  BSYNC.RECONVERGENT B1 ;  /* 0x0000000000017941 */ /* 0x000fea0003800200 */
.L_x_25:
[----:B------:R-:W-:Y:S04]  /*0c70*/  BSSY.RECONVERGENT B2, `(.L_x_27) ;  /* 0x0000025000027945 */ /* 0x000fe80003800200 */
[----:B------:R-:W-:Y:S04]  /*0c80*/  BSSY.RELIABLE B1, `(.L_x_28) ;  /* 0x0000020000017945 */ /* 0x000fe80003800100 */
[----:B------:R-:W-:Y:S05]  /*0c90*/  @P3 BRA `(.L_x_29) ;  /* 0x00000000002c3947 */ /* 0x000fea0003800000 */
[----:B-1-345:R-:W1:Y:S01]  /*0ca0*/  LDS R2, [UR12+0x1c] ;  /* 0x00001c0cff027984 */ /* 0x03ae620008000800 */
[----:B------:R-:W3:Y:S02]  /*0cb0*/  LDC.64 R8, c[0x0][0x3b0] ;  /* 0x0000ec00ff087b82 */ /* 0x000ee40000000a00 */
[--C-:B---3--:R-:W-:Y:S02]  /*0cc0*/  SHF.R.U32.HI R5, RZ, 0x4, R9.reuse ;  /* 0x00000004ff057819 */ /* 0x108fe40000011609 */
[----:B------:R-:W-:-:S05]  /*0cd0*/  SHF.R.U64 R3, R8, 0x4, R9 ;  /* 0x0000000408037819 */ /* 0x000fca0000001209 */
[----:B------:R3:W-:Y:S01]  /*0ce0*/  STS [UR12+0xc], R3 ;  /* 0x00000c03ff007988 */ /* 0x0007e2000800080c */
[----:B-1----:R-:W-:-:S05]  /*0cf0*/  LOP3.LUT R2, R2, 0xf, R5, 0xb8, !PT ;  /* 0x0000000f02027812 */ /* 0x002fca00078eb805 */
[----:B------:R3:W-:Y:S01]  /*0d00*/  STS [UR12+0x1c], R2 ;  /* 0x00001c02ff007988 */ /* 0x0007e2000800080c */
[----:B------:R-:W-:Y:S05]  /*0d10*/  @P3 BRA `(.L_x_30) ;  /* 0x00000000001c3947 */ /* 0x000fea0003800000 */
[----:B---3--:R-:W1:Y:S02]  /*0d20*/  LDS R2, [UR12+0x34] ;  /* 0x0000340cff027984 */ /* 0x008e640008000800 */
[----:B-1----:R-:W-:-:S05]  /*0d30*/  LOP3.LUT R2, R2, 0x7, RZ, 0xb8, !PT ;  /* 0x0000000702027812 */ /* 0x002fca00078eb8ff */
[----:B------:R1:W-:Y:S02]  /*0d40*/  STS [UR12+0x34], R2 ;  /* 0x00003402ff007988 */ /* 0x0003e4000800080c */
.L_x_29:
[----:B------:R-:W-:Y:S05]  /*0d50*/  @P3 BRA `(.L_x_31) ;  /* 0x00000000001c3947 */ /* 0x000fea0003800000 */
[----:B-1-345:R-:W1:Y:S02]  /*0d60*/  LDS R2, [UR12+0x34] ;  /* 0x0000340cff027984 */ /* 0x03ae640008000800 */
[----:B-1----:R-:W-:-:S05]  /*0d70*/  LOP3.LUT R2, R2, 0x38, RZ, 0xb8, !PT ;  /* 0x0000003802027812 */ /* 0x002fca00078eb8ff */
[----:B------:R1:W-:Y:S02]  /*0d80*/  STS [UR12+0x34], R2 ;  /* 0x00003402ff007988 */ /* 0x0003e4000800080c */
.L_x_30:
[----:B------:R-:W-:Y:S05]  /*0d90*/  @P3 BRA `(.L_x_32) ;  /* 0x00000000001c3947 */ /* 0x000fea0003800000 */
[----:B-1-3--:R-:W1:Y:S02]  /*0da0*/  LDS R2, [UR12+0x8] ;  /* 0x0000080cff027984 */ /* 0x00ae640008000800 */
[----:B-1----:R-:W-:-:S05]  /*0db0*/  LOP3.LUT R2, R2, 0x780, RZ, 0xb8, !PT ;  /* 0x0000078002027812 */ /* 0x002fca00078eb8ff */
[----:B------:R1:W-:Y:S02]  /*0dc0*/  STS [UR12+0x8], R2 ;  /* 0x00000802ff007988 */ /* 0x0003e4000800080c */
.L_x_31:
[----:B------:R-:W-:Y:S05]  /*0dd0*/  @P3 BRA `(.L_x_33) ;  /* 0x0000000000283947 */ /* 0x000fea0003800000 */
[----:B-1-345:R-:W1:Y:S02]  /*0de0*/  LDS R2, [UR12+0x8] ;  /* 0x0000080cff027984 */ /* 0x03ae640008000800 */
[----:B-1----:R-:W-:-:S05]  /*0df0*/  LOP3.LUT R2, R2, 0x1800, RZ, 0xb8, !PT ;  /* 0x0000180002027812 */ /* 0x002fca00078eb8ff */
[----:B------:R4:W-:Y:S02]  /*0e00*/  STS [UR12+0x8], R2 ;  /* 0x00000802ff007988 */ /* 0x0009e4000800080c */
.L_x_32:
[----:B------:R-:W-:Y:S05]  /*0e10*/  @P3 BREAK.RELIABLE B1 ;  /* 0x0000000000013942 */ /* 0x000fea0003800100 */
[----:B------:R-:W-:Y:S05]  /*0e20*/  @P3 BRA `(.L_x_34) ;  /* 0x0000000000243947 */ /* 0x000fea0003800000 */
[----:B-1-34-:R-:W1:Y:S01]  /*0e30*/  LDS R2, [UR12+0x8] ;  /* 0x0000080cff027984 */ /* 0x01ae620008000800 */
[----:B------:R-:W-:-:S05]  /*0e40*/  IMAD.MOV.U32 R3, RZ, RZ, 0x6000 ;  /* 0x00006000ff037424 */ /* 0x000fca00078e00ff */
[----:B-1----:R-:W-:-:S04]  /*0e50*/  LOP3.LUT R2, R2, 0x6000, R3, 0xd8, !PT ;  /* 0x0000600002027812 */ /* 0x002fc800078ed803 */
[----:B------:R-:W-:-:S05]  /*0e60*/  LOP3.LUT R2, R2, 0x400000, RZ, 0xb8, !PT ;  /* 0x0040000002027812 */ /* 0x000fca00078eb8ff */
[----:B------:R1:W-:Y:S02]  /*0e70*/  STS [UR12+0x8], R2 ;  /* 0x00000802ff007988 */ /* 0x0003e4000800080c */
.L_x_33:
[----:B------:R-:W-:Y:S05]  /*0e80*/  BSYNC.RELIABLE B1 ;  /* 0x0000000000017941 */ /* 0x000fea0003800100 */
.L_x_28:
[----:B-1-345:R-:W1:Y:S02]  /*0e90*/  @!P3 LDS R2, [UR12+0x8] ;  /* 0x0000080cff02b984 */ /* 0x03ae640008000800 */
[----:B-1----:R-:W-:-:S05]  /*0ea0*/  @!P3 LOP3.LUT R2, R2, 0x8000, RZ, 0xb8, !PT ;  /* 0x000080000202b812 */ /* 0x002fca00078eb8ff */
[----:B------:R5:W-:Y:S02]  /*0eb0*/  @!P3 STS [UR12+0x8], R2 ;  /* 0x00000802ff00b988 */ /* 0x000be4000800080c */
.L_x_34:
[----:B------:R-:W-:Y:S05]  /*0ec0*/  BSYNC.RECONVERGENT B2 ;  /* 0x0000000000027941 */ /* 0x000fea0003800200 */
.L_x_27:
[----:B------:R-:W-:Y:S05]  /*0ed0*/  WARPSYNC.ALL ;  /* 0x0000000000007948 */ /* 0x000fea0003800000 */
[----:B------:R-:W-:Y:S01]  /*0ee0*/  NOP ;  /* 0x0000000000007918 */ /* 0x000fe20000000000 */
[----:B------:R-:W-:-:S04]  /*0ef0*/  UIADD3 UR5, UPT, UPT, UR4, 0x80, URZ ;  /* 0x0000008004057890 */ /* 0x000fc8000fffe0ff */
[----:B------:R-:W-:-:S04]  /*0f00*/  UIADD3 UR22, UP0, UPT, UR5, UR14, URZ ;  /* 0x0000000e05167290 */ /* 0x000fc8000ff1e0ff */
[----:B------:R-:W-:Y:S01]  /*0f10*/  ULEA.HI.X.SX32 UR23, UR5, UR15, 0x1, UP0 ;  /* 0x0000000f05177291 */ /* 0x000fe200080f0eff */
[----:B------:R-:W-:Y:S11]  /*0f20*/  @P0 BRA `(.L_x_35) ;  /* 0x0000000000300947 */ /* 0x000ff60003800000 */
[----:B-1-345:R-:W1:Y:S01]  /*0f30*/  S2R R2, SR_LANEID ;  /* 0x0000000000027919 */ /* 0x03ae620000000000 */
[----:B------:R-:W-:Y:S05]  /*0f40*/  WARPSYNC.ALL ;  /* 0x0000000000007948 */ /* 0x000fea0003800000 */
[----:B------:R-:W-:Y:S01]  /*0f50*/  NOP ;  /* 0x0000000000007918 */ /* 0x000fe20000000000 */
[----:B-1----:R-:W-:-:S05]  /*0f60*/  IMAD.SHL.U32 R8, R2, 0x4, RZ ;  /* 0x0000000402087824 */ /* 0x002fca00078e00ff */
[----:B------:R-:W1:Y:S01]  /*0f70*/  LDS R5, [R8+UR12] ;  /* 0x0000000c08057984 */ /* 0x000e620008000800 */
[----:B------:R-:W-:-:S05]  /*0f80*/  IADD3 R2, P1, PT, R8, UR22, RZ ;  /* 0x0000001608027c10 */ /* 0x000fca000ff3e0ff */
[----:B------:R-:W-:-:S05]  /*0f90*/  IMAD.X R3, RZ, RZ, UR23, P1 ;  /* 0x00000017ff037e24 */ /* 0x000fca00088e06ff */
[----:B-1----:R1:W3:Y:S01]  /*0fa0*/  ATOMG.E.EXCH.STRONG.GPU PT, RZ, [R2], R5 ;  /* 0x0000000502ff73a8 */ /* 0x0022e200041ee100 */
[----:B------:R-:W-:-:S04]  /*0fb0*/  DEPBAR {5,4,3,2,1,0} ;  /* 0x0000003f0000791a */ /* 0x000fc80000000000 */
[----:B------:R-:W4:Y:S02]  /*0fc0*/  CCTL.E.C.LDCU.IV.DEEP [UR22] ;  /* 0x0000000016007540 */ /* 0x000f240009c08000 */
[----:B----4-:R1:W-:Y:S01]  /*0fd0*/  UTMACCTL.IV [UR22] ;  /* 0x00000000160079b9 */ /* 0x0103e20008000000 */
[----:B------:R-:W-:Y:S01]  /*0fe0*/  NOP ;  /* 0x0000000000007918 */ /* 0x000fe20000000000 */
.L_x_35:
[----:B------:R-:W-:Y:S05]  /*0ff0*/  @P0 BRA `(.L_x_36) ;  /* 0x00000000000c0947 */ /* 0x000fea0003800000 */
[----:B------:R0:W-:Y:S01]  /*1000*/  UTMACMDFLUSH ;  /* 0x00000000000079b7 */ /* 0x0001e20000000000 */
[----:B------:R-:W-:Y:S05]  /*1010*/  @P0 BRA `(.L_x_36) ;  /* 0x0000000000040947 */ /* 0x000fea0003800000 */
[----:B------:R-:W-:-:S04]  /*1020*/  DEPBAR.LE SB0, 0x0 ;  /* 0x000080000000791a */ /* 0x000fc80000000000 */
.L_x_36:
[----:B------:R-:W-:Y:S05]  /*1030*/  WARPSYNC.ALL ;  /* 0x0000000000007948 */ /* 0x000fea0003800000 */
[----:B------:R-:W-:Y:S01]  /*1040*/  NOP ;  /* 0x0000000000007918 */ /* 0x000fe20000000000 */
[----:B---3--:R-:W-:Y:S06]  /*1050*/  BAR.SYNC.DEFER_BLOCKING 0x0 ;  /* 0x0000000000007b1d */ /* 0x008fec0000010000 */
[----:B------:R-:W-:Y:S02]  /*1060*/  BSSY.RECONVERGENT B2, `(.L_x_37) ;  /* 0x000000b000027945 */ /* 0x000fe40003800200 */
[----:B------:R-:W-:Y:S06]  /*1070*/  BAR.SYNC.DEFER_BLOCKING 0x0 ;  /* 0x0000000000007b1d */ /* 0x000fec0000010000 */
[----:B------:R3:W-:Y:S01]  /*1080*/  @!P0 STS [R4], RZ ;  /* 0x000000ff04008388 */ /* 0x0007e20000000800 */
[----:B------:R-:W-:Y:S01]  /*1090*/  NOP ;  /* 0x0000000000007918 */ /* 0x000fe20000000000 */
[----:B------:R-:W-:Y:S05]  /*10a0*/  @P3 BRA `(.L_x_38) ;  /* 0x0000000000183947 */ /* 0x000fea0003800000 */
[----:B-1--45:R-:W1:Y:S01]  /*10b0*/  LDS R2, [UR12+0x8] ;  /* 0x0000080cff027984 */ /* 0x032e620008000800 */
[----:B--23--:R-:W2:Y:S01]  /*10c0*/  LDC.64 R4, c[0x0][0x390] ;  /* 0x0000e400ff047b82 */ /* 0x00cea20000000a00 */
[----:B------:R-:W-:Y:S02]  /*10d0*/  IMAD.MOV.U32 R3, RZ, RZ, 0x70 ;  /* 0x00000070ff037424 */ /* 0x000fe400078e00ff */
[----:B--2---:R2:W-:Y:S03]  /*10e0*/  STS.64 [UR12], R4 ;  /* 0x00000004ff007988 */ /* 0x0045e60008000a0c */
[----:B-1----:R-:W-:-:S05]  /*10f0*/  LOP3.LUT R2, R2, 0x10, R3, 0xd8, !PT ;  /* 0x0000001002027812 */ /* 0x002fca00078ed803 */
[----:B------:R2:W-:Y:S02]  /*1100*/  STS [UR12+0x8], R2 ;  /* 0x00000802ff007988 */ /* 0x0005e4000800080c */
.L_x_38:
[----:B-1----:R-:W-:Y:S05]  /*1110*/  BSYNC.RECONVERGENT B2 ;  /* 0x0000000000027941 */ /* 0x002fea0003800200 */
.L_x_37:
[----:B------:R-:W-:Y:S04]  /*1120*/  BSSY.RECONVERGENT B3, `(.L_x_39) ;  /* 0x0000033000037945 */ /* 0x000fe80003800200 */
[----:B------:R-:W-:Y:S04]  /*1130*/  BSSY.RELIABLE B2, `(.L_x_40) ;  /* 0x000002e000027945 */ /* 0x000fe80003800100 */
[----:B------:R-:W-:Y:S05]  /*1140*/  @P3 BRA `(.L_x_41) ;  /* 0x0000000000243947 */ /* 0x000fea0003800000 */
[----:B--2-45:R-:W1:Y:S01]  /*1150*/  LDS R2, [UR12+0x34] ;  /* 0x0000340cff027984 */ /* 0x034e620008000800 */
[----:B------:R-:W-:-:S05]  /*1160*/  IMAD.MOV.U32 R3, RZ, RZ, 0x7f000000 ;  /* 0x7f000000ff037424 */ /* 0x000fca00078e00ff */
[----:B-1----:R-:W-:-:S05]  /*1170*/  LOP3.LUT R2, R2, 0xff000000, R3, 0xb8, !PT ;  /* 0xff00000002027812 */ /* 0x002fca00078eb803 */
[----:B------:R1:W-:Y:S01]  /*1180*/  STS [UR12+0x34], R2 ;  /* 0x00003402ff007988 */ /* 0x0003e2000800080c */
[----:B------:R-:W-:Y:S05]  /*1190*/  @P3 BRA `(.L_x_42) ;  /* 0x0000000000183947 */ /* 0x000fea0003800000 */
[----:B-1----:R-:W1:Y:S01]  /*11a0*/  LDS R2, [UR12+0x38] ;  /* 0x0000380cff027984 */ /* 0x002e620008000800 */
[----:B------:R-:W-:-:S05]  /*11b0*/  IMAD.MOV.U32 R3, RZ, RZ, 0x3f ;  /* 0x0000003fff037424 */ /* 0x000fca00078e00ff */
[----:B-1----:R-:W-:-:S05]  /*11c0*/  LOP3.LUT R2, R2, 0xff, R3, 0xb8, !PT ;  /* 0x000000ff02027812 */ /* 0x002fca00078eb803 */
[----:B------:R1:W-:Y:S02]  /*11d0*/  STS [UR12+0x38], R2 ;  /* 0x00003802ff007988 */ /* 0x0003e4000800080c */
.L_x_41:
[----:B------:R-:W-:Y:S05]  /*11e0*/  @P3 BRA `(.L_x_43) ;  /* 0x00000000000c3947 */ /* 0x000fea0003800000 */
[----:B------:R1:W-:Y:S02]  /*11f0*/  STS [UR12+0x20], R7 ;  /* 0x00002007ff007988 */ /* 0x0003e4000800080c */
.L_x_42:
[----:B------:R-:W-:Y:S05]  /*1200*/  @P3 BRA `(.L_x_44) ;  /* 0x0000000000243947 */ /* 0x000fea0003800000 */
[----:B------:R1:W-:Y:S02]  /*1210*/  STS [UR12+0x24], R6 ;  /* 0x00002406ff007988 */ /* 0x0003e4000800080c */
.L_x_43:
[----:B------:R-:W-:Y:S05]  /*1220*/  @P3 BRA `(.L_x_45) ;  /* 0x00000000002c3947 */ /* 0x000fea0003800000 */
[----:B-12-45:R-:W1:Y:S01]  /*1230*/  LDS R2, [UR12+0x1c] ;  /* 0x00001c0cff027984 */ /* 0x036e620008000800 */
[----:B------:R-:W2:Y:S02]  /*1240*/  LDC.64 R6, c[0x0][0x3b8] ;  /* 0x0000ee00ff067b82 */ /* 0x000ea40000000a00 */
[--C-:B--2---:R-:W-:Y:S02]  /*1250*/  SHF.R.U32.HI R5, RZ, 0x4, R7.reuse ;  /* 0x00000004ff057819 */ /* 0x104fe40000011607 */
[----:B------:R-:W-:-:S05]  /*1260*/  SHF.R.U64 R3, R6, 0x4, R7 ;  /* 0x0000000406037819 */ /* 0x000fca0000001207 */
[----:B------:R2:W-:Y:S01]  /*1270*/  STS [UR12+0xc], R3 ;  /* 0x00000c03ff007988 */ /* 0x0005e2000800080c */
[----:B-1----:R-:W-:-:S05]  /*1280*/  LOP3.LUT R2, R2, 0xf, R5, 0xb8, !PT ;  /* 0x0000000f02027812 */ /* 0x002fca00078eb805 */
[----:B------:R2:W-:Y:S02]  /*1290*/  STS [UR12+0x1c], R2 ;  /* 0x00001c02ff007988 */ /* 0x0005e4000800080c */
.L_x_44:
[----:B------:R-:W-:Y:S05]  /*12a0*/  @P3 BRA `(.L_x_46) ;  /* 0x00000000001c3947 */ /* 0x000fea0003800000 */
[----:B-12-45:R-:W1:Y:S02]  /*12b0*/  LDS R2, [UR12+0x34] ;  /* 0x0000340cff027984 */ /* 0x036e640008000800 */
[----:B-1----:R-:W-:-:S05]  /*12c0*/  LOP3.LUT R2, R2, 0x7, RZ, 0xb8, !PT ;  /* 0x0000000702027812 */ /* 0x002fca00078eb8ff */
[----:B------:R1:W-:Y:S02]  /*12d0*/  STS [UR12+0x34], R2 ;  /* 0x00003402ff007988 */ /* 0x0003e4000800080c */
.L_x_45:
[----:B------:R-:W-:Y:S05]  /*12e0*/  @P3 BRA `(.L_x_47) ;  /* 0x00000000001c3947 */ /* 0x000fea0003800000 */
[----:B-12-45:R-:W1:Y:S02]  /*12f0*/  LDS R2, [UR12+0x34] ;  /* 0x0000340cff027984 */ /* 0x036e640008000800 */
[----:B-1----:R-:W-:-:S05]  /*1300*/  LOP3.LUT R2, R2, 0x38, RZ, 0xb8, !PT ;  /* 0x0000003802027812 */ /* 0x002fca00078eb8ff */
[----:B------:R1:W-:Y:S02]  /*1310*/  STS [UR12+0x34], R2 ;  /* 0x00003402ff007988 */ /* 0x0003e4000800080c */
.L_x_46:
[----:B------:R-:W-:Y:S05]  /*1320*/  @P3 BRA `(.L_x_48) ;  /* 0x00000000001c3947 */ /* 0x000fea0003800000 */
[----:B-12-45:R-:W1:Y:S02]  /*1330*/  LDS R2, [UR12+0x8] ;  /* 0x0000080cff027984 */ /* 0x036e640008000800 */
[----:B-1----:R-:W-:-:S05]  /*1340*/  LOP3.LUT R2, R2, 0x780, RZ, 0xb8, !PT ;  /* 0x0000078002027812 */ /* 0x002fca00078eb8ff */
[----:B------:R1:W-:Y:S02]  /*1350*/  STS [UR12+0x8], R2 ;  /* 0x00000802ff007988 */ /* 0x0003e4000800080c */
.L_x_47:
[----:B------:R-:W-:Y:S05]  /*1360*/  @P3 BRA `(.L_x_49) ;  /* 0x0000000000283947 */ /* 0x000fea0003800000 */
[----:B-12-45:R-:W1:Y:S02]  /*1370*/  LDS R2, [UR12+0x8] ;  /* 0x0000080cff027984 */ /* 0x036e640008000800 */
[----:B-1----:R-:W-:-:S05]  /*1380*/  LOP3.LUT R2, R2, 0x1800, RZ, 0xb8, !PT ;  /* 0x0000180002027812 */ /* 0x002fca00078eb8ff */
[----:B------:R1:W-:Y:S02]  /*1390*/  STS [UR12+0x8], R2 ;  /* 0x00000802ff007988 */ /* 0x0003e4000800080c */
.L_x_48:
[----:B------:R-:W-:Y:S05]  /*13a0*/  @P3 BREAK.RELIABLE B2 ;  /* 0x0000000000023942 */ /* 0x000fea0003800100 */
[----:B------:R-:W-:Y:S05]  /*13b0*/  @P3 BRA `(.L_x_50) ;  /* 0x0000000000243947 */ /* 0x000fea0003800000 */
[----:B-12-45:R-:W1:Y:S01]  /*13c0*/  LDS R2, [UR12+0x8] ;  /* 0x0000080cff027984 */ /* 0x036e620008000800 */
[----:B------:R-:W-:-:S05]  /*13d0*/  IMAD.MOV.U32 R3, RZ, RZ, 0x6000 ;  /* 0x00006000ff037424 */ /* 0x000fca00078e00ff */
[----:B-1----:R-:W-:-:S04]  /*13e0*/  LOP3.LUT R2, R2, 0x6000, R3, 0xd8, !PT ;  /* 0x0000600002027812 */ /* 0x002fc800078ed803 */
[----:B------:R-:W-:-:S05]  /*13f0*/  LOP3.LUT R2, R2, 0x400000, RZ, 0xb8, !PT ;  /* 0x0040000002027812 */ /* 0x000fca00078eb8ff */
[----:B------:R1:W-:Y:S02]  /*1400*/  STS [UR12+0x8], R2 ;  /* 0x00000802ff007988 */ /* 0x0003e4000800080c */
.L_x_49:
[----:B------:R-:W-:Y:S05]  /*1410*/  BSYNC.RELIABLE B2 ;  /* 0x0000000000027941 */ /* 0x000fea0003800100 */
.L_x_40:
[----:B-12-45:R-:W1:Y:S02]  /*1420*/  @!P3 LDS R2, [UR12+0x8] ;  /* 0x0000080cff02b984 */ /* 0x036e640008000800 */
[----:B-1----:R-:W-:-:S05]  /*1430*/  @!P3 LOP3.LUT R2, R2, 0x8000, RZ, 0xb8, !PT ;  /* 0x000080000202b812 */ /* 0x002fca00078eb8ff */
[----:B------:R1:W-:Y:S02]  /*1440*/  @!P3 STS [UR12+0x8], R2 ;  /* 0x00000802ff00b988 */ /* 0x0003e4000800080c */
.L_x_50:
[----:B------:R-:W-:Y:S05]  /*1450*/  BSYNC.RECONVERGENT B3 ;  /* 0x0000000000037941 */ /* 0x000fea0003800200 */
.L_x_39:
        /* <DEDUP_REMOVED lines=9> */
[----:B-1-3--:R-:W-:-:S05]  /*14f0*/  IMAD.SHL.U32 R4, R2, 0x4, RZ ;  /* 0x0000000402047824 */ /* 0x00afca00078e00ff */
        /* <DEDUP_REMOVED lines=8> */
.L_x_51:
[----:B------:R-:W-:Y:S05]  /*1580*/  @P0 BRA `(.L_x_52) ;  /* 0x00000000000c0947 */ /* 0x000fea0003800000 */
[----:B------:R0:W-:Y:S01]  /*1590*/  UTMACMDFLUSH ;  /* 0x00000000000079b7 */ /* 0x0001e20000000000 */
[----:B------:R-:W-:Y:S05]  /*15a0*/  @P0 BRA `(.L_x_52) ;  /* 0x0000000000040947 */ /* 0x000fea0003800000 */
[----:B------:R-:W-:-:S04]  /*15b0*/  DEPBAR.LE SB0, 0x0 ;  /* 0x000080000000791a */ /* 0x000fc80000000000 */
.L_x_52:
[----:B------:R-:W-:Y:S05]  /*15c0*/  WARPSYNC.ALL ;  /* 0x0000000000007948 */ /* 0x000fea0003800000 */
[----:B------:R-:W-:Y:S01]  /*15d0*/  NOP ;  /* 0x0000000000007918 */ /* 0x000fe20000000000 */
[----:B--2---:R-:W-:Y:S01]  /*15e0*/  BAR.SYNC.DEFER_BLOCKING 0x0 ;  /* 0x0000000000007b1d */ /* 0x004fe20000010000 */
[----:B-1--45:R-:W-:Y:S01]  /*15f0*/  SHF.R.U32.HI R2, RZ, 0x5, R0 ;  /* 0x00000005ff027819 */ /* 0x032fe20000011600 */
[----:B------:R-:W-:-:S03]  /*1600*/  USHF.L.U32 UR16, UR16, 0x8, URZ ;  /* 0x0000000810107899 */ /* 0x000fc600080006ff */
[----:B------:R-:W-:Y:S01]  /*1610*/  R2UR UR13, R2 ;  /* 0x00000000020d72ca */ /* 0x000fe200000e0000 */
[----:B------:R-:W-:Y:S01]  /*1620*/  VOTEU.ALL UP0, P3 ;  /* 0x0000000000ff7886 */ /* 0x000fe20001800000 */
[----:B------:R-:W-:Y:S01]  /*1630*/  UMOV UR4, 0x1 ;  /* 0x0000000100047882 */ /* 0x000fe20000000000 */
[----:B------:R-:W-:Y:S01]  /*1640*/  VOTEU.ALL UP1, P3 ;  /* 0x0000000000ff7886 */ /* 0x000fe20001820000 */
[----:B------:R-:W-:Y:S02]  /*1650*/  BSSY.RECONVERGENT B3, `(.L_x_53) ;  /* 0x0000018000037945 */ /* 0x000fe40003800200 */
[----:B------:R-:W-:-:S04]  /*1660*/  @!UP0 UIADD3 UR8, UPT, UPT, -UR4, 0x100000, URZ ;  /* 0x0010000004088890 */ /* 0x000fc8000fffe1ff */
[----:B------:R-:W-:Y:S02]  /*1670*/  @!UP0 USHF.L.U32 UR9, UR8, 0xb, URZ ;  /* 0x0000000b08098899 */ /* 0x000fe400080006ff */
[----:B------:R-:W-:Y:S02]  /*1680*/  @!UP0 USHF.L.U32 UR8, UR8, 0x1, URZ ;  /* 0x0000000108088899 */ /* 0x000fe400080006ff */
[----:B------:R-:W-:-:S04]  /*1690*/  @!UP0 UIADD3 UR4, UPT, UPT, -UR4, 0x100000, URZ ;  /* 0x0010000004048890 */ /* 0x000fc8000fffe1ff */
[----:B------:R-:W-:Y:S02]  /*16a0*/  @!UP0 USHF.L.U32 UR5, UR4, 0xb, URZ ;  /* 0x0000000b04058899 */ /* 0x000fe400080006ff */
[----:B------:R-:W-:Y:S01]  /*16b0*/  @!UP0 USHF.L.U32 UR4, UR4, 0x1, URZ ;  /* 0x0000000104048899 */ /* 0x000fe200080006ff */
[----:B------:R-:W-:Y:S01]  /*16c0*/  VOTEU.ALL UP0, P3 ;  /* 0x0000000000ff7886 */ /* 0x000fe20001800000 */
[----:B------:R-:W1:Y:S04]  /*16d0*/  FENCE.VIEW.ASYNC.S ;  /* 0x00000000000073c6 */ /* 0x000e680000000000 */
[----:B-1----:R1:W2:Y:S06]  /*16e0*/  @!UP0 SYNCS.EXCH.64 URZ, [UR12+0x14000], UR8 ;  /* 0x014000080cff85b2 */ /* 0x0022ac0008000100 */
[----:B------:R1:W2:Y:S02]  /*16f0*/  @!UP1 SYNCS.EXCH.64 URZ, [UR12+0x14020], UR4 ;  /* 0x014020040cff95b2 */ /* 0x0002a40008000100 */
[----:B--2---:R-:W-:Y:S06]  /*1700*/  BAR.SYNC.DEFER_BLOCKING 0x0 ;  /* 0x0000000000007b1d */ /* 0x004fec0000010000 */
[----:B------:R-:W-:Y:S05]  /*1710*/  @P3 BRA `(.L_x_54) ;  /* 0x00000000002c3947 */ /* 0x000fea0003800000 */
[----:B-1----:R-:W-:Y:S02]  /*1720*/  UMOV UR4, 0x1 ;  /* 0x0000000100047882 */ /* 0x002fe40000000000 */
[----:B------:R-:W-:-:S04]  /*1730*/  UIADD3 UR8, UPT, UPT, -UR4, 0x100000, URZ ;  /* 0x0010000004087890 */ /* 0x000fc8000fffe1ff */
[----:B------:R-:W-:Y:S02]  /*1740*/  USHF.L.U32 UR9, UR8, 0xb, URZ ;  /* 0x0000000b08097899 */ /* 0x000fe400080006ff */
[----:B------:R-:W-:Y:S02]  /*1750*/  USHF.L.U32 UR8, UR8, 0x1, URZ ;  /* 0x0000000108087899 */ /* 0x000fe400080006ff */
[----:B------:R-:W-:-:S04]  /*1760*/  UIADD3 UR4, UPT, UPT, -UR4, 0x100000, URZ ;  /* 0x0010000004047890 */ /* 0x000fc8000fffe1ff */
[----:B------:R-:W-:Y:S02]  /*1770*/  USHF.L.U32 UR5, UR4, 0xb, URZ ;  /* 0x0000000b04057899 */ /* 0x000fe400080006ff */
[----:B------:R-:W-:Y:S01]  /*1780*/  USHF.L.U32 UR4, UR4, 0x1, URZ ;  /* 0x0000000104047899 */ /* 0x000fe200080006ff */
[----:B------:R-:W1:Y:S03]  /*1790*/  FENCE.VIEW.ASYNC.S ;  /* 0x00000000000073c6 */ /* 0x000e660000000000 */
[----:B-1----:R2:W4:Y:S08]  /*17a0*/  SYNCS.EXCH.64 URZ, [UR12+0x14008], UR8 ;  /* 0x014008080cff75b2 */ /* 0x0025300008000100 */
[----:B------:R2:W5:Y:S02]  /*17b0*/  SYNCS.EXCH.64 URZ, [UR12+0x14028], UR4 ;  /* 0x014028040cff75b2 */ /* 0x0005640008000100 */
[----:B--2---:R-:W-:Y:S01]  /*17c0*/  NOP ;  /* 0x0000000000007918 */ /* 0x004fe20000000000 */
.L_x_54:
[----:B-1----:R-:W-:Y:S05]  /*17d0*/  BSYNC.RECONVERGENT B3 ;  /* 0x0000000000037941 */ /* 0x002fea0003800200 */
.L_x_53:
[----:B----45:R-:W-:Y:S06]  /*17e0*/  BAR.SYNC.DEFER_BLOCKING 0x0 ;  /* 0x0000000000007b1d */ /* 0x030fec0000010000 */
[----:B------:R-:W-:Y:S04]  /*17f0*/  BSSY.RECONVERGENT B3, `(.L_x_55) ;  /* 0x000000d000037945 */ /* 0x000fe80003800200 */
[----:B------:R-:W-:Y:S05]  /*1800*/  @P3 BRA `(.L_x_56) ;  /* 0x00000000002c3947 */ /* 0x000fea0003800000 */
[----:B------:R-:W-:Y:S02]  /*1810*/  UMOV UR4, 0x1 ;  /* 0x0000000100047882 */ /* 0x000fe40000000000 */
[----:B------:R-:W-:-:S04]  /*1820*/  UIADD3 UR8, UPT, UPT, -UR4, 0x100000, URZ ;  /* 0x0010000004087890 */ /* 0x000fc8000fffe1ff */
[----:B------:R-:W-:Y:S02]  /*1830*/  USHF.L.U32 UR9, UR8, 0xb, URZ ;  /* 0x0000000b08097899 */ /* 0x000fe400080006ff */
[----:B------:R-:W-:Y:S02]  /*1840*/  USHF.L.U32 UR8, UR8, 0x1, URZ ;  /* 0x0000000108087899 */ /* 0x000fe400080006ff */
[----:B------:R-:W-:-:S04]  /*1850*/  UIADD3 UR4, UPT, UPT, -UR4, 0x100000, URZ ;  /* 0x0010000004047890 */ /* 0x000fc8000fffe1ff */
[----:B------:R-:W-:Y:S02]  /*1860*/  USHF.L.U32 UR5, UR4, 0xb, URZ ;  /* 0x0000000b04057899 */ /* 0x000fe400080006ff */
[----:B------:R-:W-:Y:S01]  /*1870*/  USHF.L.U32 UR4, UR4, 0x1, URZ ;  /* 0x0000000104047899 */ /* 0x000fe200080006ff */
[----:B------:R-:W1:Y:S03]  /*1880*/  FENCE.VIEW.ASYNC.S ;  /* 0x00000000000073c6 */ /* 0x000e660000000000 */
[----:B-1----:R1:W2:Y:S08]  /*1890*/  SYNCS.EXCH.64 URZ, [UR12+0x14010], UR8 ;  /* 0x014010080cff75b2 */ /* 0x0022b00008000100 */
[----:B------:R1:W4:Y:S01]  /*18a0*/  SYNCS.EXCH.64 URZ, [UR12+0x14030], UR4 ;  /* 0x014030040cff75b2 */ /* 0x0003220008000100 */
[----:B------:R-:W-:Y:S01]  /*18b0*/  NOP ;  /* 0x0000000000007918 */ /* 0x000fe20000000000 */
.L_x_56:
[----:B-1----:R-:W-:Y:S05]  /*18c0*/  BSYNC.RECONVERGENT B3 ;  /* 0x0000000000037941 */ /* 0x002fea0003800200 */
.L_x_55:
[----:B--2-4-:R-:W-:Y:S01]  /*18d0*/  BAR.SYNC.DEFER_BLOCKING 0x0 ;  /* 0x0000000000007b1d */ /* 0x014fe20000010000 */
[----:B------:R-:W-:Y:S01]  /*18e0*/  UIADD3 UR10, UPT, UPT, UR12, 0x14020, URZ ;  /* 0x000140200c0a7890 */ /* 0x000fe2000fffe0ff */
[----:B------:R-:W-:Y:S01]  /*18f0*/  ISETP.GE.AND P0, PT, R10, 0x1, PT ;  /* 0x000000010a00780c */ /* 0x000fe20003f06270 */
[----:B------:R-:W-:-:S03]  /*1900*/  USHF.L.U32 UR11, UR7, 0x6, URZ ;  /* 0x00000006070b7899 */ /* 0x000fc600080006ff */
        /* <DEDUP_REMOVED lines=13> */
.L_x_58:
[----:B-1----:R-:W-:Y:S05]  /*19e0*/  BSYNC.RECONVERGENT B3 ;  /* 0x0000000000037941 */ /* 0x002fea0003800200 */
.L_x_57:
[----:B------:R-:W-:Y:S05]  /*19f0*/  @!P0 BRA `(.L_x_59) ;  /* 0x0000000800388947 */ /* 0x000fea0003800000 */
[----:B--2-4-:R-:W-:Y:S01]  /*1a00*/  BAR.SYNC.DEFER_BLOCKING 0x0 ;  /* 0x0000000000007b1d */ /* 0x014fe20000010000 */
[----:B------:R-:W-:Y:S01]  /*1a10*/  ELECT P1, URZ, PT ;  /* 0x0000000000ff782f */ /* 0x000fe20003820000 */
[----:B------:R-:W-:Y:S01]  /*1a20*/  @!P3 IMAD.MOV.U32 R2, RZ, RZ, 0x5000 ;  /* 0x00005000ff02b424 */ /* 0x000fe200078e00ff */
[----:B------:R-:W-:Y:S02]  /*1a30*/  ULOP3.LUT UR6, UR13, 0x1, URZ, 0xc0, !UPT ;  /* 0x000000010d067892 */ /* 0x000fe4000f8ec0ff */
[----:B------:R-:W-:Y:S01]  /*1a40*/  ISETP.LT.U32.AND P1, PT, R68, 0x20, P1 ;  /* 0x000000204400780c */ /* 0x000fe20000f21070 */
[----:B------:R-:W-:Y:S02]  /*1a50*/  UIADD3 UR4, UPT, UPT, UR12, 0x10000, URZ ;  /* 0x000100000c047890 */ /* 0x000fe4000fffe0ff */
[----:B------:R-:W-:Y:S02]  /*1a60*/  ULEA UR28, UR6, UR12, 0xd ;  /* 0x0000000c061c7291 */ /* 0x000fe4000f8e68ff */
[----:B------:R-:W-:Y:S01]  /*1a70*/  ULEA UR30, UR6, UR16, 0x7 ;  /* 0x00000010061e7291 */ /* 0x000fe2000f8e38ff */
[----:B------:R-:W-:Y:S01]  /*1a80*/  UMOV UR7, UR11 ;  /* 0x0000000b00077c82 */ /* 0x000fe20008000000 */
[----:B------:R-:W-:-:S04]  /*1a90*/  ELECT P0, URZ, PT ;  /* 0x0000000000ff782f */ /* 0x000fc80003800000 */
[----:B------:R-:W-:Y:S02]  /*1aa0*/  ISETP.LT.U32.AND P0, PT, R68, 0x40, P0 ;  /* 0x000000404400780c */ /* 0x000fe40000701070 */
[----:B------:R-:W-:Y:S01]  /*1ab0*/  VOTEU.ANY UP0, P1 ;  /* 0x0000000000ff7886 */ /* 0x000fe20000800100 */
[----:B------:R-:W-:-:S04]  /*1ac0*/  VOTEU.ANY UP2, P1 ;  /* 0x0000000000ff7886 */ /* 0x000fc80000840100 */
[----:B------:R-:W-:Y:S02]  /*1ad0*/  @UP0 UIADD3 UR5, UPT, UPT, UR12, 0x14000, URZ ;  /* 0x000140000c050890 */ /* 0x000fe4000fffe0ff */
[----:B------:R1:W-:Y:S01]  /*1ae0*/  @!P3 SYNCS.ARRIVE.TRANS64 RZ, [UR12+0x14000], R2 ;  /* 0x01400002ffffb9a7 */ /* 0x0003e2000800000c */
[----:B------:R-:W-:Y:S01]  /*1af0*/  @UP0 UMOV UR6, URZ ;  /* 0x000000ff00060c82 */ /* 0x000fe20008000000 */
[----:B------:R-:W-:Y:S01]  /*1b00*/  BAR.SYNC.DEFER_BLOCKING 0x0 ;  /* 0x0000000000007b1d */ /* 0x000fe20000010000 */
[----:B------:R-:W-:-:S05]  /*1b10*/  UISETP.NE.U32.AND UP0, UPT, UR13, URZ, UPT ;  /* 0x000000ff0d00728c */ /* 0x000fca000bf05070 */
[----:B------:R-:W-:Y:S01]  /*1b20*/  VOTEU.ANY UP1, P0 ;  /* 0x0000000000ff7886 */ /* 0x000fe20000020100 */
[----:B------:R-:W-:-:S04]  /*1b30*/  VOTEU.ANY UP3, P0 ;  /* 0x0000000000ff7886 */ /* 0x000fc80000060100 */
[----:B------:R-:W-:Y:S01]  /*1b40*/  @UP1 UIADD3 UR29, UPT, UPT, UR12, 0x14000, URZ ;  /* 0x000140000c1d1890 */ /* 0x000fe2000fffe0ff */
[----:B------:R-:W-:Y:S01]  /*1b50*/  @UP1 UMOV UR31, URZ ;  /* 0x000000ff001f1c82 */ /* 0x000fe20008000000 */
[----:B------:R1:W-:Y:S01]  /*1b60*/  @UP2 UTMALDG.2D [UR4], [UR20] ;  /* 0x00000004140025b4 */ /* 0x0003e20008008000 */
[----:B------:R2:W-:Y:S06]  /*1b70*/  MEMBAR.ALL.CTA ;  /* 0x0000000000007992 */ /* 0x0005ec0000008000 */
[----:B--2---:R-:W2:Y:S02]  /*1b80*/  FENCE.VIEW.ASYNC.S ;  /* 0x00000000000073c6 */ /* 0x004ea40000000000 */
[----:B--2---:R-:W-:Y:S06]  /*1b90*/  BAR.SYNC.DEFER_BLOCKING 0x0 ;  /* 0x0000000000007b1d */ /* 0x004fec0000010000 */
[----:B------:R1:W-:Y:S02]  /*1ba0*/  @UP3 UTMALDG.2D [UR28], [UR22] ;  /* 0x0000001c160035b4 */ /* 0x0003e40008008000 */
[----:B------:R-:W-:Y:S06]  /*1bb0*/  BAR.SYNC.DEFER_BLOCKING 0x0 ;  /* 0x0000000000007b1d */ /* 0x000fec0000010000 */
[----:B------:R-:W2:Y:S02]  /*1bc0*/  SYNCS.PHASECHK.TRANS64.TRYWAIT P0, [UR12+0x14000], RZ ;  /* 0x014000ffff0075a7 */ /* 0x000ea4000800110c */
[----:B-12---:R-:W-:Y:S05]  /*1bd0*/  @!P0 BRA `(.L_x_60) ;  /* 0x0000000c00e88947 */ /* 0x006fea0003800000 */
.L_x_78:
[----:B------:R-:W-:Y:S05]  /*1be0*/  BRA.U UP0, `(.L_x_61) ;  /* 0x0000000100587547 */ /* 0x000fea000b800000 */
[----:B------:R-:W-:Y:S02]  /*1bf0*/  USHF.R.U32.HI UR6, URZ, 0x4, UR12 ;  /* 0x00000004ff067899 */ /* 0x000fe4000801160c */
[----:B------:R-:W-:Y:S02]  /*1c00*/  USHF.R.U32.HI UR4, URZ, 0x4, UR4 ;  /* 0x00000004ff047899 */ /* 0x000fe40008011604 */
[----:B------:R-:W-:Y:S02]  /*1c10*/  USGXT.U32 UR6, UR6, 0xe ;  /* 0x0000000e0606789a */ /* 0x000fe40008000000 */
[----:B------:R-:W-:Y:S01]  /*1c20*/  USGXT.U32 UR4, UR4, 0xe ;  /* 0x0000000e0404789a */ /* 0x000fe20008000000 */
[----:B------:R-:W-:Y:S01]  /*1c30*/  UMOV UR18, 0x2000100 ;  /* 0x0200010000127882 */ /* 0x000fe20000000000 */
[----:B------:R-:W-:Y:S01]  /*1c40*/  UMOV UR19, 0x40004040 ;  /* 0x4000404000137882 */ /* 0x000fe20000000000 */
[----:B------:R-:W-:Y:S01]  /*1c50*/  UMOV UR7, URZ ;  /* 0x000000ff00077c82 */ /* 0x000fe20008000000 */
[----:B------:R-:W-:Y:S01]  /*1c60*/  UMOV UR8, 0xfffffffe ;  /* 0xfffffffe00087882 */ /* 0x000fe20000000000 */
[----:B------:R-:W-:Y:S01]  /*1c70*/  UMOV UR9, 0x7fffbfdf ;  /* 0x7fffbfdf00097882 */ /* 0x000fe20000000000 */
[----:B------:R-:W-:Y:S01]  /*1c80*/  UMOV UR5, URZ ;  /* 0x000000ff00057c82 */ /* 0x000fe20008000000 */
[----:B------:R-:W-:-:S02]  /*1c90*/  UIADD3.64 UR18, UPT, UPT, UR6, UR18, URZ ;  /* 0x0000001206127297 */ /* 0x000fc4000fffe0ff */
[----:B------:R-:W-:Y:S02]  /*1ca0*/  ULOP3.LUT UR6, UR6, 0x2000000, URZ, 0xfc, !UPT ;  /* 0x0200000006067892 */ /* 0x000fe4000f8efcff */
[----:B------:R-:W-:Y:S01]  /*1cb0*/  UIADD3.64 UR8, UPT, UPT, UR4, -UR8, URZ ;  /* 0x8000000804087297 */ /* 0x000fe2000fffe0ff */
[----:B------:R-:W-:Y:S01]  /*1cc0*/  UMOV UR26, 0x0 ;  /* 0x00000000001a7882 */ /* 0x000fe20000000000 */
[----:B------:R-:W-:Y:S01]  /*1cd0*/  UMOV UR27, 0x4410010 ;  /* 0x04410010001b7882 */ /* 0x000fe20000000000 */
[----:B------:R-:W-:Y:S01]  /*1ce0*/  UMOV UR5, 0x80004020 ;  /* 0x8000402000057882 */ /* 0x000fe20000000000 */
[----:B------:R-:W-:Y:S01]  /*1cf0*/  UMOV UR7, 0x40004040 ;  /* 0x4000404000077882 */ /* 0x000fe20000000000 */
[----:B------:R-:W-:Y:S01]  /*1d00*/  UMOV UR28, 0x0 ;  /* 0x00000000001c7882 */ /* 0x000fe20000000000 */
[----:B------:R-:W-:Y:S01]  /*1d10*/  UMOV UR29, 0x4410010 ;  /* 0x04410010001d7882 */ /* 0x000fe20000000000 */
[----:B------:R1:W-:Y:S02]  /*1d20*/  UTCQMMA gdesc[UR4], gdesc[UR6], tmem[UR24], tmem[UR26], idesc[UR27], !UPT ;  /* 0x00ff1a06040075ea */ /* 0x0003e4000f800318 */
[----:B------:R1:W-:Y:S01]  /*1d30*/  UTCQMMA gdesc[UR8], gdesc[UR18], tmem[UR24], tmem[UR28], idesc[UR29], UPT ;  /* 0x00ff1c12080075ea */ /* 0x0003e2000b800318 */
[----:B------:R-:W-:-:S02]  /*1d40*/  NOP ;  /* 0x0000000000007918 */ /* 0x000fc40000000000 */
.L_x_61:
[----:B------:R-:W-:Y:S01]  /*1d50*/  ELECT P0, URZ, PT ;  /* 0x0000000000ff782f */ /* 0x000fe20003800000 */
[----:B-1----:R-:W-:Y:S01]  /*1d60*/  UMOV UR4, UR10 ;  /* 0x0000000a00047c82 */ /* 0x002fe20008000000 */
[----:B------:R-:W-:Y:S02]  /*1d70*/  UMOV UR5, URZ ;  /* 0x000000ff00057c82 */ /* 0x000fe40008000000 */
[----:B------:R-:W-:-:S13]  /*1d80*/  ISETP.LT.U32.AND P0, PT, R68, 0x20, P0 ;  /* 0x000000204400780c */ /* 0x000fda0000701070 */
[----:B------:R-:W-:Y:S01]  /*1d90*/  VOTEU.ANY UP0, P0 ;  /* 0x0000000000ff7886 */ /* 0x000fe20000000100 */
[----:B------:R-:W-:Y:S01]  /*1da0*/  VOTEU.ANY UP1, P0 ;  /* 0x0000000000ff7886 */ /* 0x000fe20000020100 */
[----:B------:R-:W-:-:S03]  /*1db0*/  ISETP.GE.U32.AND P0, PT, R10, 0x41, PT ;  /* 0x000000410a00780c */ /* 0x000fc60003f06070 */
[----:B------:R-:W-:Y:S02]  /*1dc0*/  @UP0 UMOV UR4, UR4 ;  /* 0x0000000400040c82 */ /* 0x000fe40008000000 */
[----:B------:R1:W-:Y:S01]  /*1dd0*/  @UP1 UTCBAR [UR4], URZ ;  /* 0x000000ff040013e9 */ /* 0x0003e200080000ff */
[----:B------:R-:W-:Y:S06]  /*1de0*/  BAR.SYNC.DEFER_BLOCKING 0x0 ;  /* 0x0000000000007b1d */ /* 0x000fec0000010000 */
[----:B------:R-:W2:Y:S02]  /*1df0*/  SYNCS.PHASECHK.TRANS64.TRYWAIT P1, [UR12+0x14020], RZ ;  /* 0x014020ffff0075a7 */ /* 0x000ea4000802110c */
[----:B-12---:R-:W-:Y:S05]  /*1e00*/  @!P1 BRA `(.L_x_62) ;  /* 0x0000000c00689947 */ /* 0x006fea0003800000 */
.L_x_79:
[----:B------:R-:W-:Y:S01]  /*1e10*/  IMAD.MOV.U32 R2, RZ, RZ, RZ ;  /* 0x000000ffff027224 */ /* 0x000fe200078e00ff */
[----:B------:R-:W-:Y:S06]  /*1e20*/  @!P0 BRA `(.L_x_59) ;  /* 0x00000004002c8947 */ /* 0x000fec0003800000 */
[----:B------:R-:W1:Y:S01]  /*1e30*/  LDCU UR19, c[0x0][0x3a0] ;  /* 0x00007400ff1377ac */ /* 0x000e620008000800 */
[----:B------:R-:W-:Y:S01]  /*1e40*/  UMOV UR17, 0x1 ;  /* 0x0000000100117882 */ /* 0x000fe20000000000 */
[----:B------:R-:W-:-:S05]  /*1e50*/  UMOV UR10, 0x40 ;  /* 0x00000040000a7882 */ /* 0x000fca0000000000 */
.L_x_66:
[----:B------:R-:W-:Y:S01]  /*1e60*/  BAR.SYNC.DEFER_BLOCKING 0x0 ;  /* 0x0000000000007b1d */ /* 0x000fe20000010000 */
[----:B------:R-:W-:Y:S01]  /*1e70*/  ULEA UR18, UR17, UR12, 0x3 ;  /* 0x0000000c11127291 */ /* 0x000fe2000f8e18ff */
[----:B------:R-:W-:Y:S01]  /*1e80*/  @!P3 IMAD.MOV.U32 R3, RZ, RZ, 0x5000 ;  /* 0x00005000ff03b424 */ /* 0x000fe200078e00ff */
[----:B------:R-:W-:Y:S01]  /*1e90*/  ELECT P1, URZ, PT ;  /* 0x0000000000ff782f */ /* 0x000fe20003820000 */
[----:B------:R-:W-:-:S03]  /*1ea0*/  ULEA UR8, UR17, UR12, 0xc ;  /* 0x0000000c11087291 */ /* 0x000fc6000f8e60ff */
[----:B------:R-:W-:Y:S02]  /*1eb0*/  ISETP.LT.U32.AND P1, PT, R68, 0x20, P1 ;  /* 0x000000204400780c */ /* 0x000fe40000f21070 */
[----:B------:R-:W-:Y:S01]  /*1ec0*/  ELECT P0, URZ, PT ;  /* 0x0000000000ff782f */ /* 0x000fe20003800000 */
[----:B------:R-:W-:-:S03]  /*1ed0*/  UIADD3 UR8, UPT, UPT, UR8, 0x10000, URZ ;  /* 0x0001000008087890 */ /* 0x000fc6000fffe0ff */
[----:B------:R-:W-:Y:S01]  /*1ee0*/  ISETP.LT.U32.AND P0, PT, R68, 0x40, P0 ;  /* 0x000000404400780c */ /* 0x000fe20000701070 */
[----:B------:R-:W-:Y:S02]  /*1ef0*/  ULEA UR4, UR17, UR12, 0xe ;  /* 0x0000000c11047291 */ /* 0x000fe4000f8e70ff */
[----:B------:R-:W-:Y:S01]  /*1f00*/  ULOP3.LUT UR5, UR13, 0x1, URZ, 0xc0, !UPT ;  /* 0x000000010d057892 */ /* 0x000fe2000f8ec0ff */
[----:B------:R-:W-:-:S03]  /*1f10*/  UMOV UR31, UR10 ;  /* 0x0000000a001f7c82 */ /* 0x000fc60008000000 */
[----:B------:R-:W-:Y:S01]  /*1f20*/  ULEA UR28, UR5, UR4, 0xd ;  /* 0x00000004051c7291 */ /* 0x000fe2000f8e68ff */
[----:B------:R-:W-:Y:S01]  /*1f30*/  VOTEU.ANY UP0, P1 ;  /* 0x0000000000ff7886 */ /* 0x000fe20000800100 */
[----:B------:R-:W-:Y:S01]  /*1f40*/  ULEA UR30, UR5, UR16, 0x7 ;  /* 0x00000010051e7291 */ /* 0x000fe2000f8e38ff */
[----:B------:R2:W-:Y:S03]  /*1f50*/  @!P3 SYNCS.ARRIVE.TRANS64 RZ, [UR18+0x14000], R3 ;  /* 0x01400003ffffb9a7 */ /* 0x0005e60008000012 */
[----:B------:R-:W-:Y:S01]  /*1f60*/  VOTEU.ANY UP1, P0 ;  /* 0x0000000000ff7886 */ /* 0x000fe20000020100 */
[----:B------:R-:W-:Y:S01]  /*1f70*/  @UP0 UIADD3 UR9, UPT, UPT, UR18, 0x14000, URZ ;  /* 0x0001400012090890 */ /* 0x000fe2000fffe0ff */
[----:B------:R-:W-:Y:S01]  /*1f80*/  VOTEU.ANY UP0, P1 ;  /* 0x0000000000ff7886 */ /* 0x000fe20000800100 */
[----:B------:R-:W-:Y:S02]  /*1f90*/  BAR.SYNC.DEFER_BLOCKING 0x0 ;  /* 0x0000000000007b1d */ /* 0x000fe40000010000 */
[----:B------:R-:W-:Y:S01]  /*1fa0*/  @UP1 UIADD3 UR29, UPT, UPT, UR18, 0x14000, URZ ;  /* 0x00014000121d1890 */ /* 0x000fe2000fffe0ff */
[----:B--2---:R-:W-:-:S03]  /*1fb0*/  IMAD.U32 R3, R2, -0x80000000, RZ ;  /* 0x8000000002037824 */ /* 0x004fc600078e00ff */
[----:B------:R-:W-:Y:S01]  /*1fc0*/  VOTEU.ANY UP1, P0 ;  /* 0x0000000000ff7886 */ /* 0x000fe20000020100 */
[----:B------:R2:W-:Y:S01]  /*1fd0*/  @UP0 UTMALDG.2D [UR8], [UR20] ;  /* 0x00000008140005b4 */ /* 0x0005e20008008000 */
[----:B------:R-:W-:Y:S01]  /*1fe0*/  UISETP.NE.U32.AND UP0, UPT, UR13, URZ, UPT ;  /* 0x000000ff0d00728c */ /* 0x000fe2000bf05070 */
[----:B------:R4:W-:Y:S06]  /*1ff0*/  MEMBAR.ALL.CTA ;  /* 0x0000000000007992 */ /* 0x0009ec0000008000 */
[----:B----4-:R-:W4:Y:S02]  /*2000*/  FENCE.VIEW.ASYNC.S ;  /* 0x00000000000073c6 */ /* 0x010f240000000000 */
[----:B----4-:R-:W-:Y:S06]  /*2010*/  BAR.SYNC.DEFER_BLOCKING 0x0 ;  /* 0x0000000000007b1d */ /* 0x010fec0000010000 */
[----:B------:R2:W-:Y:S02]  /*2020*/  @UP1 UTMALDG.2D [UR28], [UR22] ;  /* 0x0000001c160015b4 */ /* 0x0005e40008008000 */
[----:B------:R-:W-:Y:S06]  /*2030*/  BAR.SYNC.DEFER_BLOCKING 0x0 ;  /* 0x0000000000007b1d */ /* 0x000fec0000010000 */
[----:B------:R-:W4:Y:S02]  /*2040*/  SYNCS.PHASECHK.TRANS64.TRYWAIT P0, [UR18+0x14000], R3 ;  /* 0x01400003ff0075a7 */ /* 0x000f240008001112 */
[----:B--2-4-:R-:W-:Y:S05]  /*2050*/  @!P0 BRA `(.L_x_63) ;  /* 0x0000000800e08947 */ /* 0x014fea0003800000 */
.L_x_80:
[----:B------:R-:W-:Y:S05]  /*2060*/  BRA.U UP0, `(.L_x_64) ;  /* 0x0000000100507547 */ /* 0x000fea000b800000 */
[----:B------:R-:W-:Y:S02]  /*2070*/  USHF.R.U32.HI UR6, URZ, 0x4, UR8 ;  /* 0x00000004ff067899 */ /* 0x000fe40008011608 */
[----:B------:R-:W-:Y:S02]  /*2080*/  USHF.R.U32.HI UR8, URZ, 0x4, UR4 ;  /* 0x00000004ff087899 */ /* 0x000fe40008011604 */
[----:B------:R-:W-:Y:S02]  /*2090*/  USGXT.U32 UR6, UR6, 0xe ;  /* 0x0000000e0606789a */ /* 0x000fe40008000000 */
[----:B------:R-:W-:Y:S02]  /*20a0*/  USGXT.U32 UR8, UR8, 0xe ;  /* 0x0000000e0808789a */ /* 0x000fe40008000000 */
[----:B------:R-:W-:Y:S02]  /*20b0*/  UIADD3 UR26, UP0, UPT, UR6, 0x2, URZ ;  /* 0x00000002061a7890 */ /* 0x000fe4000ff1e0ff */
[----:B------:R-:W-:Y:S01]  /*20c0*/  UIADD3 UR28, UP1, UPT, UR8, 0x2000100, URZ ;  /* 0x02000100081c7890 */ /* 0x000fe2000ff3e0ff */
[----:B------:R-:W-:Y:S01]  /*20d0*/  UMOV UR4, URZ ;  /* 0x000000ff00047c82 */ /* 0x000fe20008000000 */
[----:B------:R-:W-:Y:S01]  /*20e0*/  UMOV UR5, URZ ;  /* 0x000000ff00057c82 */ /* 0x000fe20008000000 */
[----:B------:R-:W-:-:S02]  /*20f0*/  ULOP3.LUT UR8, UR8, 0x2000000, URZ, 0xfc, !UPT ;  /* 0x0200000008087892 */ /* 0x000fc4000f8efcff */
[----:B------:R-:W-:Y:S02]  /*2100*/  UIADD3.X UR27, UPT, UPT, UR4, -0x7fffbfe0, URZ, UP0, !UPT ;  /* 0x80004020041b7890 */ /* 0x000fe400087fe4ff */
[----:B------:R-:W-:Y:S01]  /*2110*/  UIADD3.X UR29, UPT, UPT, UR5, 0x40004040, URZ, UP1, !UPT ;  /* 0x40004040051d7890 */ /* 0x000fe20008ffe4ff */
[----:B------:R-:W-:Y:S01]  /*2120*/  UMOV UR30, 0x0 ;  /* 0x00000000001e7882 */ /* 0x000fe20000000000 */
[----:B------:R-:W-:Y:S01]  /*2130*/  UMOV UR31, 0x4410010 ;  /* 0x04410010001f7882 */ /* 0x000fe20000000000 */
[----:B------:R-:W-:Y:S01]  /*2140*/  UMOV UR7, 0x80004020 ;  /* 0x8000402000077882 */ /* 0x000fe20000000000 */
[----:B------:R-:W-:Y:S01]  /*2150*/  UMOV UR9, 0x40004040 ;  /* 0x4000404000097882 */ /* 0x000fe20000000000 */
[----:B------:R-:W-:Y:S01]  /*2160*/  UMOV UR4, 0x0 ;  /* 0x0000000000047882 */ /* 0x000fe20000000000 */
[----:B------:R-:W-:Y:S01]  /*2170*/  UMOV UR5, 0x4410010 ;  /* 0x0441001000057882 */ /* 0x000fe20000000000 */
[----:B------:R2:W-:Y:S02]  /*2180*/  UTCQMMA gdesc[UR6], gdesc[UR8], tmem[UR24], tmem[UR30], idesc[UR31], UPT ;  /* 0x00ff1e08060075ea */ /* 0x0005e4000b800318 */
[----:B------:R2:W-:Y:S01]  /*2190*/  UTCQMMA gdesc[UR26], gdesc[UR28], tmem[UR24], tmem[UR4], idesc[UR5], UPT ;  /* 0x00ff041c1a0075ea */ /* 0x0005e2000b800318 */
[----:B------:R-:W-:-:S02]  /*21a0*/  NOP ;  /* 0x0000000000007918 */ /* 0x000fc40000000000 */
.L_x_64:
[----:B------:R-:W-:Y:S01]  /*21b0*/  ELECT P0, URZ, PT ;  /* 0x0000000000ff782f */ /* 0x000fe20003800000 */
[----:B--2---:R-:W-:-:S03]  /*21c0*/  UIADD3 UR4, UPT, UPT, UR18, 0x14020, URZ ;  /* 0x0001402012047890 */ /* 0x004fc6000fffe0ff */
[----:B------:R-:W-:Y:S01]  /*21d0*/  ISETP.LT.U32.AND P0, PT, R68, 0x20, P0 ;  /* 0x000000204400780c */ /* 0x000fe20000701070 */
[----:B------:R-:W-:-:S12]  /*21e0*/  UMOV UR5, URZ ;  /* 0x000000ff00057c82 */ /* 0x000fd80008000000 */
[----:B------:R-:W-:Y:S01]  /*21f0*/  VOTEU.ANY UP0, P0 ;  /* 0x0000000000ff7886 */ /* 0x000fe20000000100 */
[----:B------:R-:W-:-:S04]  /*2200*/  VOTEU.ANY UP1, P0 ;  /* 0x0000000000ff7886 */ /* 0x000fc80000020100 */
[----:B------:R-:W-:Y:S02]  /*2210*/  @UP0 UMOV UR4, UR4 ;  /* 0x0000000400040c82 */ /* 0x000fe40008000000 */
[----:B------:R2:W-:Y:S01]  /*2220*/  @UP1 UTCBAR [UR4], URZ ;  /* 0x000000ff040013e9 */ /* 0x0005e200080000ff */
[----:B------:R-:W-:Y:S06]  /*2230*/  BAR.SYNC.DEFER_BLOCKING 0x0 ;  /* 0x0000000000007b1d */ /* 0x000fec0000010000 */
[----:B------:R-:W4:Y:S02]  /*2240*/  SYNCS.PHASECHK.TRANS64.TRYWAIT P0, [UR18+0x14020], R3 ;  /* 0x01402003ff0075a7 */ /* 0x000f240008001112 */
[----:B--2-4-:R-:W-:Y:S05]  /*2250*/  @!P0 BRA `(.L_x_65) ;  /* 0x00000008006c8947 */ /* 0x014fea0003800000 */
.L_x_81:
[----:B------:R-:W-:Y:S02]  /*2260*/  UIADD3 UR17, UPT, UPT, UR17, 0x1, URZ ;  /* 0x0000000111117890 */ /* 0x000fe4000fffe0ff */
[----:B------:R-:W-:Y:S02]  /*2270*/  UIADD3 UR10, UPT, UPT, UR10, 0x40, URZ ;  /* 0x000000400a0a7890 */ /* 0x000fe4000fffe0ff */
[----:B------:R-:W-:-:S04]  /*2280*/  UISETP.NE.U32.AND UP0, UPT, UR17, 0x4, UPT ;  /* 0x000000041100788c */ /* 0x000fc8000bf05070 */
[----:B------:R-:W-:Y:S02]  /*2290*/  USEL UR17, UR17, URZ, UP0 ;  /* 0x000000ff11117287 */ /* 0x000fe40008000000 */
[----:B------:R-:W-:Y:S02]  /*22a0*/  USEL UR4, URZ, 0x1, UP0 ;  /* 0x00000001ff047887 */ /* 0x000fe40008000000 */
[----:B-1----:R-:W-:-:S04]  /*22b0*/  UISETP.GE.AND UP0, UPT, UR10, UR19, UPT ;  /* 0x000000130a00728c */ /* 0x002fc8000bf06270 */
[----:B------:R-:W-:-:S05]  /*22c0*/  LOP3.LUT R2, R2, UR4, RZ, 0x3c, !PT ;  /* 0x0000000402027c12 */ /* 0x000fca000f8e3cff */
[----:B------:R-:W-:Y:S05]  /*22d0*/  BRA.U !UP0, `(.L_x_66) ;  /* 0xfffffff908e07547 */ /* 0x000fea000b83ffff */
.L_x_59:
[----:B--2-4-:R-:W-:Y:S01]  /*22e0*/  BAR.SYNC.DEFER_BLOCKING 0x0 ;  /* 0x0000000000007b1d */ /* 0x014fe20000010000 */
[----:B------:R-:W-:-:S05]  /*22f0*/  IMAD.SHL.U32 R2, R0, 0x40, RZ ;  /* 0x0000004000027824 */ /* 0x000fca00078e00ff */
[----:B------:R-:W-:Y:S04]  /*2300*/  BSSY.RECONVERGENT B3, `(.L_x_67) ;  /* 0x0000004000037945 */ /* 0x000fe80003800200 */
[----:B------:R-:W-:Y:S05]  /*2310*/  @P3 BRA `(.L_x_68) ;  /* 0x0000000000083947 */ /* 0x000fea0003800000 */
[----:B------:R-:W1:Y:S02]  /*2320*/  SYNCS.CCTL.IV [UR12+0x14000] ;  /* 0x01400000ff0079b1 */ /* 0x000e64000800000c */
[----:B-1----:R-:W1:Y:S02]  /*2330*/  SYNCS.CCTL.IV [UR12+0x14020] ;  /* 0x01402000ff0079b1 */ /* 0x002e64000800000c */
.L_x_68:
[----:B------:R-:W-:Y:S05]  /*2340*/  BSYNC.RECONVERGENT B3 ;  /* 0x0000000000037941 */ /* 0x000fea0003800200 */
.L_x_67:
[----:B-1----:R-:W-:Y:S06]  /*2350*/  BAR.SYNC.DEFER_BLOCKING 0x0 ;  /* 0x0000000000007b1d */ /* 0x002fec0000010000 */
[----:B------:R-:W-:Y:S04]  /*2360*/  BSSY.RECONVERGENT B3, `(.L_x_69) ;  /* 0x0000004000037945 */ /* 0x000fe80003800200 */
[----:B------:R-:W-:Y:S05]  /*2370*/  @P3 BRA `(.L_x_70) ;  /* 0x0000000000083947 */ /* 0x000fea0003800000 */
[----:B------:R-:W1:Y:S02]  /*2380*/  SYNCS.CCTL.IV [UR12+0x14008] ;  /* 0x01400800ff0079b1 */ /* 0x000e64000800000c */
[----:B-1----:R-:W1:Y:S02]  /*2390*/  SYNCS.CCTL.IV [UR12+0x14028] ;  /* 0x01402800ff0079b1 */ /* 0x002e64000800000c */
.L_x_70:
[----:B------:R-:W-:Y:S05]  /*23a0*/  BSYNC.RECONVERGENT B3 ;  /* 0x0000000000037941 */ /* 0x000fea0003800200 */
.L_x_69:
[----:B-1----:R-:W-:Y:S06]  /*23b0*/  BAR.SYNC.DEFER_BLOCKING 0x0 ;  /* 0x0000000000007b1d */ /* 0x002fec0000010000 */
[----:B------:R-:W-:Y:S04]  /*23c0*/  BSSY.RECONVERGENT B3, `(.L_x_71) ;  /* 0x0000004000037945 */ /* 0x000fe80003800200 */
[----:B------:R-:W-:Y:S05]  /*23d0*/  @P3 BRA `(.L_x_72) ;  /* 0x0000000000083947 */ /* 0x000fea0003800000 */
[----:B------:R-:W1:Y:S02]  /*23e0*/  SYNCS.CCTL.IV [UR12+0x14010] ;  /* 0x01401000ff0079b1 */ /* 0x000e64000800000c */
[----:B-1----:R-:W1:Y:S02]  /*23f0*/  SYNCS.CCTL.IV [UR12+0x14030] ;  /* 0x01403000ff0079b1 */ /* 0x002e64000800000c */
.L_x_72:
[----:B------:R-:W-:Y:S05]  /*2400*/  BSYNC.RECONVERGENT B3 ;  /* 0x0000000000037941 */ /* 0x000fea0003800200 */
.L_x_71:
[----:B-1----:R-:W-:Y:S06]  /*2410*/  BAR.SYNC.DEFER_BLOCKING 0x0 ;  /* 0x0000000000007b1d */ /* 0x002fec0000010000 */
[----:B------:R-:W-:Y:S04]  /*2420*/  BSSY.RECONVERGENT B3, `(.L_x_73) ;  /* 0x0000004000037945 */ /* 0x000fe80003800200 */
[----:B------:R-:W-:Y:S05]  /*2430*/  @P3 BRA `(.L_x_74) ;  /* 0x0000000000083947 */ /* 0x000fea0003800000 */
[----:B------:R-:W1:Y:S02]  /*2440*/  SYNCS.CCTL.IV [UR12+0x14018] ;  /* 0x01401800ff0079b1 */ /* 0x000e64000800000c */
[----:B-1----:R-:W1:Y:S02]  /*2450*/  SYNCS.CCTL.IV [UR12+0x14038] ;  /* 0x01403800ff0079b1 */ /* 0x002e64000800000c */
.L_x_74:
[----:B------:R-:W-:Y:S05]  /*2460*/  BSYNC.RECONVERGENT B3 ;  /* 0x0000000000037941 */ /* 0x000fea0003800200 */
.L_x_73:
[----:B------:R-:W-:Y:S01]  /*2470*/  USHF.L.U32 UR4, UR13, 0x15, URZ ;  /* 0x000000150d047899 */ /* 0x000fe200080006ff */
[----:B------:R-:W-:Y:S01]  /*2480*/  IMAD.SHL.U32 R3, R0, 0x10, RZ ;  /* 0x0000001000037824 */ /* 0x000fe200078e00ff */
[----:B------:R-:W-:Y:S01]  /*2490*/  USHF.L.U32 UR5, UR13, 0x5, URZ ;  /* 0x000000050d057899 */ /* 0x000fe200080006ff */
[----:B------:R-:W-:Y:S01]  /*24a0*/  LOP3.LUT R2, R2, 0x3800, RZ, 0xc0, !PT ;  /* 0x0000380002027812 */ /* 0x000fe200078ec0ff */
[----:B------:R-:W-:Y:S02]  /*24b0*/  ULOP3.LUT UR4, UR4, 0x600000, URZ, 0xc0, !UPT ;  /* 0x0060000004047892 */ /* 0x000fe4000f8ec0ff */
[----:B------:R-:W-:Y:S01]  /*24c0*/  ULOP3.LUT UR5, UR5, 0x80, URZ, 0xc0, !UPT ;  /* 0x0000008005057892 */ /* 0x000fe2000f8ec0ff */
[----:B------:R-:W-:Y:S01]  /*24d0*/  LOP3.LUT R3, R2, 0x70, R3, 0xf8, !PT ;  /* 0x0000007002037812 */ /* 0x000fe200078ef803 */
[C---:B------:R-:W-:Y:S01]  /*24e0*/  IMAD.SHL.U32 R2, R0.reuse, 0x4, RZ ;  /* 0x0000000400027824 */ /* 0x040fe200078e00ff */
[----:B------:R-:W-:Y:S01]  /*24f0*/  ELECT P0, URZ, PT ;  /* 0x0000000000ff782f */ /* 0x000fe20003800000 */
[----:B------:R-:W-:Y:S01]  /*2500*/  IMAD.SHL.U32 R0, R0, 0x80, RZ ;  /* 0x0000008000007824 */ /* 0x000fe200078e00ff */
[----:B------:R-:W-:-:S02]  /*2510*/  UIADD3 UR4, UPT, UPT, UR5, UR4, UR24 ;  /* 0x0000000405047290 */ /* 0x000fc4000fffe018 */
[----:B------:R-:W-:Y:S01]  /*2520*/  LOP3.LUT R3, R3, 0x40, R2, 0x78, !PT ;  /* 0x0000004003037812 */ /* 0x000fe200078e7802 */
[----:B------:R-:W-:Y:S01]  /*2530*/  ULOP3.LUT UR13, UR13, 0x1, URZ, 0xc0, !UPT ;  /* 0x000000010d0d7892 */ /* 0x000fe2000f8ec0ff */
[----:B------:R-:W-:Y:S01]  /*2540*/  ISETP.LT.U32.AND P0, PT, R68, 0x40, P0 ;  /* 0x000000404400780c */ /* 0x000fe20000701070 */
[----:B------:R-:W-:Y:S01]  /*2550*/  UMOV UR6, UR11 ;  /* 0x0000000b00067c82 */ /* 0x000fe20008000000 */
[----:B------:R-:W-:Y:S01]  /*2560*/  LOP3.LUT R0, R3, 0x780, R0, 0xf8, !PT ;  /* 0x0000078003007812 */ /* 0x000fe200078ef800 */
[----:B------:R-:W-:Y:S02]  /*2570*/  ULEA UR5, UR13, UR16, 0x7 ;  /* 0x000000100d057291 */ /* 0x000fe4000f8e38ff */
[----:B---3--:R-:W-:Y:S01]  /*2580*/  LDTM.16dp32bit_t0_t15.x64 R4, tmem[UR4] ;  /* 0x00000004000479ee */ /* 0x008fe20008b00000 */
[----:B------:R-:W2:Y:S01]  /*2590*/  LDTM.16dp32bit_t16_t31.x64 R4, tmem[UR4+0x40] ;  /* 0x00004004000479ee */ /* 0x000ea20008b20000 */
[C---:B------:R-:W-:Y:S01]  /*25a0*/  LOP3.LUT R2, R0.reuse, 0x10, RZ, 0x3c, !PT ;  /* 0x0000001000027812 */ /* 0x040fe200078e3cff */
[----:B------:R-:W-:Y:S01]  /*25b0*/  NOP ;  /* 0x0000000000007918 */ /* 0x000fe20000000000 */
[----:B------:R-:W-:Y:S01]  /*25c0*/  LOP3.LUT R3, R0, 0x20, RZ, 0x3c, !PT ;  /* 0x0000002000037812 */ /* 0x000fe200078e3cff */
[----:B------:R-:W-:-:S03]  /*25d0*/  ULEA UR4, UR13, UR12, 0xd ;  /* 0x0000000c0d047291 */ /* 0x000fc6000f8e68ff */
[----:B--2---:R-:W-:Y:S01]  /*25e0*/  VOTEU.ANY UP1, P0 ;  /* 0x0000000000ff7886 */ /* 0x004fe20000020100 */
[----:B------:R-:W-:Y:S01]  /*25f0*/  VOTEU.ANY UP0, P0 ;  /* 0x0000000000ff7886 */ /* 0x000fe20000000100 */
[----:B------:R-:W-:Y:S02]  /*2600*/  F2FP.SATFINITE.E4M3.F32.PACK_AB_MERGE_C R6, R7, R6, RZ ;  /* 0x000000060706723e */ /* 0x000fe400048070ff */
[----:B------:R-:W-:Y:S02]  /*2610*/  F2FP.SATFINITE.E4M3.F32.PACK_AB_MERGE_C R10, R11, R10, RZ ;  /* 0x0000000a0b0a723e */ /* 0x000fe400048070ff */
[----:B------:R-:W-:Y:S02]  /*2620*/  F2FP.SATFINITE.E4M3.F32.PACK_AB_MERGE_C R14, R15, R14, RZ ;  /* 0x0000000e0f0e723e */ /* 0x000fe400048070ff */
[----:B------:R-:W-:Y:S02]  /*2630*/  F2FP.SATFINITE.E4M3.F32.PACK_AB_MERGE_C R7, R19, R18, RZ ;  /* 0x000000121307723e */ /* 0x000fe400048070ff */
[----:B------:R-:W-:-:S02]  /*2640*/  F2FP.SATFINITE.E4M3.F32.PACK_AB_MERGE_C R22, R23, R22, RZ ;  /* 0x000000161716723e */ /* 0x000fc400048070ff */
[----:B------:R-:W-:Y:S02]  /*2650*/  F2FP.SATFINITE.E4M3.F32.PACK_AB_MERGE_C R26, R27, R26, RZ ;  /* 0x0000001a1b1a723e */ /* 0x000fe400048070ff */
        /* <DEDUP_REMOVED lines=10> */
[----:B------:R-:W-:-:S02]  /*2700*/  F2FP.SATFINITE.E4M3.F32.PACK_AB_MERGE_C R4, R5, R4, R6 ;  /* 0x000000040504723e */ /* 0x000fc40004807006 */
[----:B------:R-:W-:Y:S02]  /*2710*/  F2FP.SATFINITE.E4M3.F32.PACK_AB_MERGE_C R5, R9, R8, R10 ;  /* 0x000000080905723e */ /* 0x000fe4000480700a */
[----:B------:R-:W-:Y:S02]  /*2720*/  F2FP.SATFINITE.E4M3.F32.PACK_AB_MERGE_C R6, R13, R12, R14 ;  /* 0x0000000c0d06723e */ /* 0x000fe4000480700e */
[----:B------:R-:W-:Y:S02]  /*2730*/  F2FP.SATFINITE.E4M3.F32.PACK_AB_MERGE_C R7, R17, R16, R7 ;  /* 0x000000101107723e */ /* 0x000fe40004807007 */
[----:B------:R-:W-:Y:S02]  /*2740*/  F2FP.SATFINITE.E4M3.F32.PACK_AB_MERGE_C R20, R21, R20, R22 ;  /* 0x000000141514723e */ /* 0x000fe40004807016 */
[----:B------:R-:W-:Y:S01]  /*2750*/  F2FP.SATFINITE.E4M3.F32.PACK_AB_MERGE_C R21, R25, R24, R26 ;  /* 0x000000181915723e */ /* 0x000fe2000480701a */
[----:B-1----:R1:W-:Y:S01]  /*2760*/  STS.128 [R0+UR12], R4 ;  /* 0x0000000400007988 */ /* 0x0023e20008000c0c */
[----:B------:R-:W-:-:S02]  /*2770*/  F2FP.SATFINITE.E4M3.F32.PACK_AB_MERGE_C R22, R29, R28, R30 ;  /* 0x0000001c1d16723e */ /* 0x000fc4000480701e */
[----:B------:R-:W-:Y:S02]  /*2780*/  F2FP.SATFINITE.E4M3.F32.PACK_AB_MERGE_C R23, R33, R32, R34 ;  /* 0x000000202117723e */ /* 0x000fe40004807022 */
[----:B------:R-:W-:Y:S02]  /*2790*/  F2FP.SATFINITE.E4M3.F32.PACK_AB_MERGE_C R36, R37, R36, R38 ;  /* 0x000000242524723e */ /* 0x000fe40004807026 */
[----:B------:R-:W-:Y:S01]  /*27a0*/  F2FP.SATFINITE.E4M3.F32.PACK_AB_MERGE_C R37, R41, R40, R42 ;  /* 0x000000282925723e */ /* 0x000fe2000480702a */
[----:B------:R1:W-:Y:S01]  /*27b0*/  STS.128 [R2+UR12], R20 ;  /* 0x0000001402007988 */ /* 0x0003e20008000c0c */
[----:B------:R-:W-:Y:S02]  /*27c0*/  F2FP.SATFINITE.E4M3.F32.PACK_AB_MERGE_C R38, R45, R44, R46 ;  /* 0x0000002c2d26723e */ /* 0x000fe4000480702e */
[----:B------:R-:W-:Y:S02]  /*27d0*/  F2FP.SATFINITE.E4M3.F32.PACK_AB_MERGE_C R39, R49, R48, R50 ;  /* 0x000000303127723e */ /* 0x000fe40004807032 */
[----:B------:R-:W-:-:S02]  /*27e0*/  F2FP.SATFINITE.E4M3.F32.PACK_AB_MERGE_C R52, R53, R52, R54 ;  /* 0x000000343534723e */ /* 0x000fc40004807036 */
[----:B------:R-:W-:Y:S01]  /*27f0*/  F2FP.SATFINITE.E4M3.F32.PACK_AB_MERGE_C R53, R57, R56, R58 ;  /* 0x000000383935723e */ /* 0x000fe2000480703a */
[----:B------:R1:W-:Y:S01]  /*2800*/  STS.128 [R3+UR12], R36 ;  /* 0x0000002403007988 */ /* 0x0003e20008000c0c */
[----:B------:R-:W-:Y:S02]  /*2810*/  F2FP.SATFINITE.E4M3.F32.PACK_AB_MERGE_C R54, R61, R60, R62 ;  /* 0x0000003c3d36723e */ /* 0x000fe4000480703e */
[----:B------:R-:W-:Y:S02]  /*2820*/  F2FP.SATFINITE.E4M3.F32.PACK_AB_MERGE_C R55, R65, R64, R66 ;  /* 0x000000404137723e */ /* 0x000fe40004807042 */
[----:B------:R-:W-:-:S05]  /*2830*/  LOP3.LUT R8, R0, 0x30, RZ, 0x3c, !PT ;  /* 0x0000003000087812 */ /* 0x000fca00078e3cff */
[----:B------:R1:W-:Y:S01]  /*2840*/  STS.128 [R8+UR12], R52 ;  /* 0x0000003408007988 */ /* 0x0003e20008000c0c */
[----:B------:R2:W-:Y:S06]  /*2850*/  MEMBAR.ALL.CTA ;  /* 0x0000000000007992 */ /* 0x0005ec0000008000 */
[----:B--2---:R-:W2:Y:S02]  /*2860*/  FENCE.VIEW.ASYNC.S ;  /* 0x00000000000073c6 */ /* 0x004ea40000000000 */
[----:B--2---:R-:W-:Y:S06]  /*2870*/  BAR.SYNC.DEFER_BLOCKING 0x0 ;  /* 0x0000000000007b1d */ /* 0x004fec0000010000 */
[----:B------:R1:W-:Y:S01]  /*2880*/  @UP1 UTMASTG.2D [UR4], [UR14] ;  /* 0x000000040e0013b5 */ /* 0x0003e20008008000 */
[----:B------:R0:W-:Y:S01]  /*2890*/  UTMACMDFLUSH ;  /* 0x00000000000079b7 */ /* 0x0001e20000000000 */
[----:B------:R-:W-:-:S04]  /*28a0*/  DEPBAR.LE SB0, 0x0 ;  /* 0x000080000000791a */ /* 0x000fc80000000000 */
[----:B------:R-:W-:Y:S08]  /*28b0*/  BAR.SYNC.DEFER_BLOCKING 0x0 ;  /* 0x0000000000007b1d */ /* 0x000ff00000010000 */
[----:B------:R-:W-:Y:S06]  /*28c0*/  BAR.SYNC.DEFER_BLOCKING 0x0 ;  /* 0x0000000000007b1d */ /* 0x000fec0000010000 */
[----:B-1----:R-:W-:Y:S05]  /*28d0*/  @P2 BRA `(.L_x_75) ;  /* 0x0000000000a02947 */ /* 0x002fea0003800000 */
[----:B------:R-:W1:Y:S01]  /*28e0*/  S2UR UR5, SR_CgaCtaId ;  /* 0x00000000000579c3 */ /* 0x000e620000008800 */
[----:B------:R-:W-:Y:S01]  /*28f0*/  NOP ;  /* 0x0000000000007918 */ /* 0x000fe20000000000 */
[----:B------:R-:W-:Y:S01]  /*2900*/  UMOV UR4, 0x50 ;  /* 0x0000005000047882 */ /* 0x000fe20000000000 */
[----:B------:R-:W-:Y:S02]  /*2910*/  IMAD.U32 R0, RZ, RZ, UR24 ;  /* 0x00000018ff007e24 */ /* 0x000fe4000f8e00ff */
[----:B------:R-:W-:Y:S02]  /*2920*/  IMAD.MOV.U32 R3, RZ, RZ, 0xff ;  /* 0x000000ffff037424 */ /* 0x000fe400078e00ff */
[----:B------:R-:W-:Y:S01]  /*2930*/  IMAD.MOV.U32 R7, RZ, RZ, 0x1 ;  /* 0x00000001ff077424 */ /* 0x000fe200078e00ff */
[----:B------:R-:W-:-:S04]  /*2940*/  LOP3.LUT R0, R0, 0xffff, RZ, 0xc0, !PT ;  /* 0x0000ffff00007812 */ /* 0x000fc800078ec0ff */
[----:B------:R-:W-:-:S05]  /*2950*/  SHF.R.U32.HI R0, RZ, 0x5, R0 ;  /* 0x00000005ff007819 */ /* 0x000fca0000011600 */
[----:B------:R-:W-:Y:S01]  /*2960*/  VIADD R2, R0, 0x10 ;  /* 0x0000001000027836 */ /* 0x000fe20000000000 */
[----:B------:R-:W-:Y:S01]  /*2970*/  SHF.L.U32 R0, R3, R0, RZ ;  /* 0x0000000003007219 */ /* 0x000fe200000006ff */
[----:B-1----:R-:W-:-:S03]  /*2980*/  ULEA UR6, UR5, UR4, 0x18 ;  /* 0x0000000405067291 */ /* 0x002fc6000f8ec0ff */
[----:B------:R-:W-:-:S04]  /*2990*/  SHF.L.U32 R3, R7, R2, RZ ;  /* 0x0000000207037219 */ /* 0x000fc800000006ff */
[----:B------:R-:W-:Y:S02]  /*29a0*/  LOP3.LUT R0, R3, R0, RZ, 0xfc, !PT ;  /* 0x0000000003007212 */ /* 0x000fe400078efcff */
[----:B------:R-:W1:Y:S02]  /*29b0*/  LDS R5, [UR6] ;  /* 0x00000006ff057984 */ /* 0x000e640008000800 */
[C---:B------:R-:W-:Y:S02]  /*29c0*/  LOP3.LUT R2, R0.reuse, 0xffff, RZ, 0xc0, !PT ;  /* 0x0000ffff00027812 */ /* 0x040fe400078ec0ff */
[----:B-1----:R-:W-:-:S04]  /*29d0*/  LOP3.LUT R3, R0, 0xffff, R5, 0x80, !PT ;  /* 0x0000ffff00037812 */ /* 0x002fc800078e8005 */
[----:B------:R-:W-:-:S13]  /*29e0*/  ISETP.NE.AND P0, PT, R3, R2, PT ;  /* 0x000000020300720c */ /* 0x000fda0003f05270 */
[----:B------:R-:W-:Y:S05]  /*29f0*/  @P0 BRA `(.L_x_76) ;  /* 0x0000000000500947 */ /* 0x000fea0003800000 */
[----:B------:R-:W-:Y:S02]  /*2a00*/  SHF.R.U32.HI R5, RZ, 0x10, R5 ;  /* 0x00000010ff057819 */ /* 0x000fe40000011605 */
[----:B------:R-:W-:-:S04]  /*2a10*/  SHF.R.U32.HI R2, RZ, 0x10, R0 ;  /* 0x00000010ff027819 */ /* 0x000fc80000011600 */
[----:B------:R-:W-:-:S04]  /*2a20*/  LOP3.LUT R5, R5, R2, RZ, 0xc0, !PT ;  /* 0x0000000205057212 */ /* 0x000fc800078ec0ff */
[----:B------:R-:W-:-:S13]  /*2a30*/  ISETP.NE.AND P0, PT, R5, R2, PT ;  /* 0x000000020500720c */ /* 0x000fda0003f05270 */
[----:B------:R-:W-:Y:S05]  /*2a40*/  @P0 BRA `(.L_x_77) ;  /* 0x0000000000300947 */ /* 0x000fea0003800000 */
[----:B------:R-:W-:Y:S01]  /*2a50*/  R2UR UR4, R0 ;  /* 0x00000000000472ca */ /* 0x000fe200000e0000 */
[----:B------:R-:W-:Y:S01]  /*2a60*/  VOTEU.ANY UR5, UPT, PT ;  /* 0x0000000000057886 */ /* 0x000fe200038e0100 */
[----:B------:R-:W1:Y:S01]  /*2a70*/  S2R R0, SR_LANEID ;  /* 0x0000000000007919 */ /* 0x000e620000000000 */
[----:B------:R-:W-:-:S10]  /*2a80*/  UFLO.U32 UR5, UR5 ;  /* 0x00000005000572bd */ /* 0x000fd400080e0000 */
[----:B------:R-:W-:-:S06]  /*2a90*/  ULOP3.LUT UR4, URZ, UR4, URZ, 0x33, !UPT ;  /* 0x00000004ff047292 */ /* 0x000fcc000f8e33ff */
[----:B------:R-:W-:-:S04]  /*2aa0*/  IMAD.U32 R2, RZ, RZ, UR4 ;  /* 0x00000004ff027e24 */ /* 0x000fc8000f8e00ff */
[----:B------:R-:W2:Y:S02]  /*2ab0*/  REDUX UR7, R2 ;  /* 0x00000000020773c4 */ /* 0x000ea40000000000 */
[----:B------:R3:W-:Y:S01]  /*2ac0*/  UTCATOMSWS.AND URZ, UR4 ;  /* 0x0000000400ff79e3 */ /* 0x0007e20008000000 */
[----:B-1----:R-:W-:Y:S01]  /*2ad0*/  ISETP.EQ.U32.AND P0, PT, R0, UR5, PT ;  /* 0x0000000500007c0c */ /* 0x002fe2000bf02070 */
[----:B--2---:R-:W-:-:S12]  /*2ae0*/  IMAD.U32 R0, RZ, RZ, UR7 ;  /* 0x00000007ff007e24 */ /* 0x004fd8000f8e00ff */
[----:B------:R3:W-:Y:S01]  /*2af0*/  @P0 ATOMS.AND RZ, [UR6], R0 ;  /* 0x00000000ffff098c */ /* 0x0007e2000a800006 */
[----:B------:R-:W-:Y:S05]  /*2b00*/  BRA `(.L_x_75) ;  /* 0x0000000000147947 */ /* 0x000fea0003800000 */
.L_x_77:
[----:B------:R-:W-:-:S07]  /*2b10*/  MOV R2, 0x2b30 ;  /* 0x00002b3000027802 */ /* 0x000fce0000000f00 */
[----:B------:R-:W-:Y:S05]  /*2b20*/  CALL.REL.NOINC `($__internal_0_$__cuda_sm10x_tcgen05_guardrail_trap_col_being_dealloced_not_returned_by_alloc) ;  /* 0x0000000000447944 */ /* 0x000fea0003c00000 */
[----:B------:R-:W-:Y:S05]  /*2b30*/  BRA `(.L_x_75) ;  /* 0x0000000000087947 */ /* 0x000fea0003800000 */
.L_x_76:
[----:B------:R-:W-:-:S07]  /*2b40*/  MOV R2, 0x2b60 ;  /* 0x00002b6000027802 */ /* 0x000fce0000000f00 */
[----:B------:R-:W-:Y:S05]  /*2b50*/  CALL.REL.NOINC `($__internal_2_$__cuda_sm10x_tcgen05_guardrail_trap_unallocated_columns_being_dealloced) ;  /* 0x0000000000507944 */ /* 0x000fea0003c00000 */
.L_x_75:
[----:B------:R-:W-:Y:S01]  /*2b60*/  NOP ;  /* 0x0000000000007918 */ /* 0x000fe20000000000 */
[----:B---3--:R-:W-:Y:S05]  /*2b70*/  EXIT ;  /* 0x000000000000794d */ /* 0x008fea0003800000 */
.L_x_60:
[----:B------:R-:W1:Y:S02]  /*2b80*/  SYNCS.PHASECHK.TRANS64.TRYWAIT P0, [UR12+0x14000], RZ ;  /* 0x014000ffff0075a7 */ /* 0x000e64000800110c */
[----:B-1----:R-:W-:Y:S05]  /*2b90*/  @!P0 BRA `(.L_x_60) ;  /* 0xfffffffc00f88947 */ /* 0x002fea000383ffff */
[----:B------:R-:W-:Y:S05]  /*2ba0*/  BRA `(.L_x_78) ;  /* 0xfffffff0000c7947 */ /* 0x000fea000383ffff */
.L_x_62:
[----:B------:R-:W1:Y:S02]  /*2bb0*/  SYNCS.PHASECHK.TRANS64.TRYWAIT P1, [UR12+0x14020], RZ ;  /* 0x014020ffff0075a7 */ /* 0x000e64000802110c */
[----:B-1----:R-:W-:Y:S05]  /*2bc0*/  @!P1 BRA `(.L_x_62) ;  /* 0xfffffffc00f89947 */ /* 0x002fea000383ffff */
[----:B------:R-:W-:Y:S05]  /*2bd0*/  BRA `(.L_x_79) ;  /* 0xfffffff0008c7947 */ /* 0x000fea000383ffff */
.L_x_63:
[----:B------:R-:W2:Y:S02]  /*2be0*/  SYNCS.PHASECHK.TRANS64.TRYWAIT P0, [UR18+0x14000], R3 ;  /* 0x01400003ff0075a7 */ /* 0x000ea40008001112 */
[----:B--2---:R-:W-:Y:S05]  /*2bf0*/  @!P0 BRA `(.L_x_63) ;  /* 0xfffffffc00f88947 */ /* 0x004fea000383ffff */
[----:B------:R-:W-:Y:S05]  /*2c00*/  BRA `(.L_x_80) ;  /* 0xfffffff400147947 */ /* 0x000fea000383ffff */
.L_x_65:
[----:B------:R-:W2:Y:S02]  /*2c10*/  SYNCS.PHASECHK.TRANS64.TRYWAIT P0, [UR18+0x14020], R3 ;  /* 0x01402003ff0075a7 */ /* 0x000ea40008001112 */
[----:B--2---:R-:W-:Y:S05]  /*2c20*/  @!P0 BRA `(.L_x_65) ;  /* 0xfffffffc00f88947 */ /* 0x004fea000383ffff */
[----:B------:R-:W-:Y:S05]  /*2c30*/  BRA `(.L_x_81) ;  /* 0xfffffff400887947 */ /* 0x000fea000383ffff */
        .weak           $__internal_0_$__cuda_sm10x_tcgen05_guardrail_trap_col_being_dealloced_not_returned_by_alloc
        .type           $__internal_0_$__cuda_sm10x_tcgen05_guardrail_trap_col_being_dealloced_not_returned_by_alloc,@function
        .size           $__internal_0_$__cuda_sm10x_tcgen05_guardrail_trap_col_being_dealloced_not_returned_by_alloc,($__internal_1_$__cuda_sm10x_tcgen05_guardrail_trap_phase_invalid_during_alloc - $__internal_0_$__cuda_sm10x_tcgen05_guardrail_trap_col_being_dealloced_not_returned_by_alloc)
$__internal_0_$__cuda_sm10x_tcgen05_guardrail_trap_col_being_dealloced_not_returned_by_alloc:
[----:B------:R-:W-:Y:S05]  /*2c40*/  BPT.TRAP 0x1 ;  /* 0x000000040000795c */ /* 0x000fea0000300000 */
[----:B------:R-:W-:-:S04]  /*2c50*/  IMAD.MOV.U32 R3, RZ, RZ, 0x0 ;  /* 0x00000000ff037424 */ /* 0x000fc800078e00ff */
[----:B------:R-:W-:Y:S05]  /*2c60*/  RET.REL.NODEC R2 `(gluon_tcgen05) ;  /* 0xffffffd002e47950 */ /* 0x000fea0003c3ffff */
        .weak           $__internal_1_$__cuda_sm10x_tcgen05_guardrail_trap_phase_invalid_during_alloc
        .type           $__internal_1_$__cuda_sm10x_tcgen05_guardrail_trap_phase_invalid_during_alloc,@function
        .size           $__internal_1_$__cuda_sm10x_tcgen05_guardrail_trap_phase_invalid_during_alloc,($__internal_2_$__cuda_sm10x_tcgen05_guardrail_trap_unallocated_columns_being_dealloced - $__internal_1_$__cuda_sm10x_tcgen05_guardrail_trap_phase_invalid_during_alloc)
$__internal_1_$__cuda_sm10x_tcgen05_guardrail_trap_phase_invalid_during_alloc:
[----:B------:R-:W-:Y:S05]  /*2c70*/  BPT.TRAP 0x1 ;  /* 0x000000040000795c */ /* 0x000fea0000300000 */
[----:B------:R-:W-:-:S04]  /*2c80*/  IMAD.MOV.U32 R3, RZ, RZ, 0x0 ;  /* 0x00000000ff037424 */ /* 0x000fc800078e00ff */
[----:B------:R-:W-:Y:S05]  /*2c90*/  RET.REL.NODEC R2 `(gluon_tcgen05) ;  /* 0xffffffd002d87950 */ /* 0x000fea0003c3ffff */
        .weak           $__internal_2_$__cuda_sm10x_tcgen05_guardrail_trap_unallocated_columns_being_dealloced
        .type           $__internal_2_$__cuda_sm10x_tcgen05_guardrail_trap_unallocated_columns_being_dealloced,@function
        .size           $__internal_2_$__cuda_sm10x_tcgen05_guardrail_trap_unallocated_columns_being_dealloced,(.L_x_85 - $__internal_2_$__cuda_sm10x_tcgen05_guardrail_trap_unallocated_columns_being_dealloced)
$__internal_2_$__cuda_sm10x_tcgen05_guardrail_trap_unallocated_columns_being_dealloced:
[----:B------:R-:W-:Y:S05]  /*2ca0*/  BPT.TRAP 0x1 ;  /* 0x000000040000795c */ /* 0x000fea0000300000 */
[----:B------:R-:W-:-:S04]  /*2cb0*/  IMAD.MOV.U32 R3, RZ, RZ, 0x0 ;  /* 0x00000000ff037424 */ /* 0x000fc800078e00ff */
[----:B------:R-:W-:Y:S05]  /*2cc0*/  RET.REL.NODEC R2 `(gluon_tcgen05) ;  /* 0xffffffd002cc7950 */ /* 0x000fea0003c3ffff */
.L_x_82:
[----:B------:R-:W-:-:S00]  /*2cd0*/  BRA `(.L_x_82) ;  /* 0xfffffffc00fc7947 */ /* 0x000fc0000383ffff */
[----:B------:R-:W-:-:S00]  /*2ce0*/  NOP ;  /* 0x0000000000007918 */ /* 0x000fc00000000000 */
        /* <DEDUP_REMOVED lines=9> */
.L_x_85:


//--------------------- .nv.shared.gluon_tcgen05  --------------------------
	.section	.nv.shared.gluon_tcgen05,"aw",@nobits
	.sectionflags	@""
	.align	16
	.zero		1024


//--------------------- .nv.shared.reserved.0     --------------------------
	.section	.nv.shared.reserved.0,"aw",@nobits
	.align	8
	.weak		__nv_reservedSMEM_offset_0_alias
	.size		__nv_reservedSMEM_offset_0_alias, 0, 64
	.other		__nv_reservedSMEM_offset_0_alias,@"STO_CUDA_RESERVED_SHARED STV_DEFAULT"
__nv_reservedSMEM_offset_0_alias:
	.zero		0
.nv.shared.reserved.0:
	.zero		64
	.weak		__nv_reservedSMEM_allocation_phase
	.type		__nv_reservedSMEM_allocation_phase,@object
	.size		__nv_reservedSMEM_allocation_phase,(.L_0 - __nv_reservedSMEM_allocation_phase)
__nv_reservedSMEM_allocation_phase:
	.zero		1
.L_0:
	.zero		7
	.weak		__nv_reservedSMEM_devtool_atexit_pc
	.type		__nv_reservedSMEM_devtool_atexit_pc,@object
	.size		__nv_reservedSMEM_devtool_atexit_pc,(__nv_reservedSMEM_allocation_mask - __nv_reservedSMEM_devtool_atexit_pc)
__nv_reservedSMEM_devtool_atexit_pc:
	.zero		8
	.weak		__nv_reservedSMEM_allocation_mask
	.type		__nv_reservedSMEM_allocation_mask,@object
	.size		__nv_reservedSMEM_allocation_mask,(.L_2 - __nv_reservedSMEM_allocation_mask)
__nv_reservedSMEM_allocation_mask:
	.zero		4
.L_2:


//--------------------- .nv.constant0.gluon_tcgen05 --------------------------
	.section	.nv.constant0.gluon_tcgen05,"a",@progbits
	.sectionflags	@""
	.align	4
.nv.constant0.gluon_tcgen05:
	.zero		976


//--------------------- SYMBOLS --------------------------

	.type		.nv.reservedSmem.offset0,@object
	.size		.nv.reservedSmem.offset0,0x4
	.type		.nv.reservedSmem.cap,@object
	.size		.nv.reservedSmem.cap,0x4
